//
// Generated by NVIDIA NVVM Compiler
//
// Compiler Build ID: CL-36424714
// Cuda compilation tools, release 13.0, V13.0.88
// Based on NVVM 20.0.0
//

.version 9.0
.target sm_100
.address_size 64

	// .globl	_Z10gemm_naivePfS_S_ii
// _ZZ11gemm_tilingPfS_S_iiE2As has been demoted
// _ZZ11gemm_tilingPfS_S_iiE2Bs has been demoted
// _ZZ15gemm_coalescingPfS_S_iiE2As has been demoted
// _ZZ15gemm_coalescingPfS_S_iiE2Bs has been demoted
// _ZZ18gemm_nobankconlictPfS_S_iiE2As has been demoted
// _ZZ18gemm_nobankconlictPfS_S_iiE2Bs has been demoted

.visible .entry _Z10gemm_naivePfS_S_ii(
	.param .u64 .ptr .align 1 _Z10gemm_naivePfS_S_ii_param_0,
	.param .u64 .ptr .align 1 _Z10gemm_naivePfS_S_ii_param_1,
	.param .u64 .ptr .align 1 _Z10gemm_naivePfS_S_ii_param_2,
	.param .u32 _Z10gemm_naivePfS_S_ii_param_3,
	.param .u32 _Z10gemm_naivePfS_S_ii_param_4
)
{
	.reg .pred 	%p<10>;
	.reg .b32 	%r<40>;
	.reg .b32 	%f<68>;
	.reg .b64 	%rd<53>;

	ld.param.u64 	%rd6, [_Z10gemm_naivePfS_S_ii_param_0];
	ld.param.u64 	%rd7, [_Z10gemm_naivePfS_S_ii_param_1];
	ld.param.u64 	%rd8, [_Z10gemm_naivePfS_S_ii_param_2];
	ld.param.u32 	%r18, [_Z10gemm_naivePfS_S_ii_param_3];
	ld.param.u32 	%r19, [_Z10gemm_naivePfS_S_ii_param_4];
	cvta.to.global.u64 	%rd1, %rd8;
	cvta.to.global.u64 	%rd2, %rd7;
	mov.u32 	%r20, %ctaid.x;
	mov.u32 	%r21, %ctaid.y;
	mov.u32 	%r22, %tid.x;
	mov.u32 	%r23, %tid.y;
	mov.u32 	%r24, %ntid.y;
	mad.lo.s32 	%r1, %r21, %r24, %r23;
	mov.u32 	%r25, %ntid.x;
	mad.lo.s32 	%r2, %r20, %r25, %r22;
	setp.lt.s32 	%p1, %r18, 1;
	mov.f32 	%f67, 0f00000000;
	@%p1 bra 	$L__BB0_12;
	mul.lo.s32 	%r3, %r18, %r1;
	and.b32  	%r4, %r18, 7;
	setp.lt.u32 	%p2, %r18, 8;
	mov.f32 	%f67, 0f00000000;
	mov.b32 	%r38, 0;
	@%p2 bra 	$L__BB0_4;
	and.b32  	%r38, %r18, 2147483640;
	neg.s32 	%r36, %r38;
	shl.b32 	%r7, %r19, 3;
	mul.wide.u32 	%rd9, %r3, 4;
	add.s64 	%rd10, %rd9, %rd2;
	add.s64 	%rd52, %rd10, 16;
	mov.f32 	%f67, 0f00000000;
	mul.wide.s32 	%rd13, %r19, 4;
	mov.u32 	%r35, %r2;
$L__BB0_3:
	.pragma "nounroll";
	ld.global.f32 	%f17, [%rd52+-16];
	mul.wide.s32 	%rd11, %r35, 4;
	add.s64 	%rd12, %rd1, %rd11;
	ld.global.f32 	%f18, [%rd12];
	fma.rn.f32 	%f19, %f17, %f18, %f67;
	ld.global.f32 	%f20, [%rd52+-12];
	add.s64 	%rd14, %rd12, %rd13;
	ld.global.f32 	%f21, [%rd14];
	fma.rn.f32 	%f22, %f20, %f21, %f19;
	ld.global.f32 	%f23, [%rd52+-8];
	add.s64 	%rd15, %rd14, %rd13;
	ld.global.f32 	%f24, [%rd15];
	fma.rn.f32 	%f25, %f23, %f24, %f22;
	ld.global.f32 	%f26, [%rd52+-4];
	add.s64 	%rd16, %rd15, %rd13;
	ld.global.f32 	%f27, [%rd16];
	fma.rn.f32 	%f28, %f26, %f27, %f25;
	ld.global.f32 	%f29, [%rd52];
	add.s64 	%rd17, %rd16, %rd13;
	ld.global.f32 	%f30, [%rd17];
	fma.rn.f32 	%f31, %f29, %f30, %f28;
	ld.global.f32 	%f32, [%rd52+4];
	add.s64 	%rd18, %rd17, %rd13;
	ld.global.f32 	%f33, [%rd18];
	fma.rn.f32 	%f34, %f32, %f33, %f31;
	ld.global.f32 	%f35, [%rd52+8];
	add.s64 	%rd19, %rd18, %rd13;
	ld.global.f32 	%f36, [%rd19];
	fma.rn.f32 	%f37, %f35, %f36, %f34;
	ld.global.f32 	%f38, [%rd52+12];
	add.s64 	%rd20, %rd19, %rd13;
	ld.global.f32 	%f39, [%rd20];
	fma.rn.f32 	%f67, %f38, %f39, %f37;
	add.s32 	%r36, %r36, 8;
	add.s32 	%r35, %r35, %r7;
	add.s64 	%rd52, %rd52, 32;
	setp.ne.s32 	%p3, %r36, 0;
	@%p3 bra 	$L__BB0_3;
$L__BB0_4:
	setp.eq.s32 	%p4, %r4, 0;
	@%p4 bra 	$L__BB0_12;
	and.b32  	%r13, %r18, 3;
	setp.lt.u32 	%p5, %r4, 4;
	@%p5 bra 	$L__BB0_7;
	add.s32 	%r27, %r38, %r3;
	mul.wide.u32 	%rd21, %r27, 4;
	add.s64 	%rd22, %rd2, %rd21;
	ld.global.f32 	%f41, [%rd22];
	mad.lo.s32 	%r28, %r38, %r19, %r2;
	mul.wide.s32 	%rd23, %r28, 4;
	add.s64 	%rd24, %rd1, %rd23;
	ld.global.f32 	%f42, [%rd24];
	fma.rn.f32 	%f43, %f41, %f42, %f67;
	cvt.u64.u32 	%rd25, %r3;
	cvt.u64.u32 	%rd26, %r38;
	add.s64 	%rd27, %rd26, %rd25;
	shl.b64 	%rd28, %rd27, 2;
	add.s64 	%rd29, %rd2, %rd28;
	ld.global.f32 	%f44, [%rd29+4];
	mul.wide.s32 	%rd30, %r19, 4;
	add.s64 	%rd31, %rd24, %rd30;
	ld.global.f32 	%f45, [%rd31];
	fma.rn.f32 	%f46, %f44, %f45, %f43;
	ld.global.f32 	%f47, [%rd29+8];
	add.s64 	%rd32, %rd31, %rd30;
	ld.global.f32 	%f48, [%rd32];
	fma.rn.f32 	%f49, %f47, %f48, %f46;
	ld.global.f32 	%f50, [%rd29+12];
	add.s64 	%rd33, %rd32, %rd30;
	ld.global.f32 	%f51, [%rd33];
	fma.rn.f32 	%f67, %f50, %f51, %f49;
	add.s32 	%r38, %r38, 4;
$L__BB0_7:
	setp.eq.s32 	%p6, %r13, 0;
	@%p6 bra 	$L__BB0_12;
	setp.eq.s32 	%p7, %r13, 1;
	@%p7 bra 	$L__BB0_10;
	add.s32 	%r29, %r38, %r3;
	mul.wide.u32 	%rd34, %r29, 4;
	add.s64 	%rd35, %rd2, %rd34;
	ld.global.f32 	%f53, [%rd35];
	mad.lo.s32 	%r30, %r38, %r19, %r2;
	mul.wide.s32 	%rd36, %r30, 4;
	add.s64 	%rd37, %rd1, %rd36;
	ld.global.f32 	%f54, [%rd37];
	fma.rn.f32 	%f55, %f53, %f54, %f67;
	cvt.u64.u32 	%rd38, %r3;
	cvt.u64.u32 	%rd39, %r38;
	add.s64 	%rd40, %rd39, %rd38;
	shl.b64 	%rd41, %rd40, 2;
	add.s64 	%rd42, %rd2, %rd41;
	ld.global.f32 	%f56, [%rd42+4];
	mul.wide.s32 	%rd43, %r19, 4;
	add.s64 	%rd44, %rd37, %rd43;
	ld.global.f32 	%f57, [%rd44];
	fma.rn.f32 	%f67, %f56, %f57, %f55;
	add.s32 	%r38, %r38, 2;
$L__BB0_10:
	and.b32  	%r31, %r18, 1;
	setp.eq.b32 	%p8, %r31, 1;
	not.pred 	%p9, %p8;
	@%p9 bra 	$L__BB0_12;
	add.s32 	%r32, %r38, %r3;
	mul.wide.u32 	%rd45, %r32, 4;
	add.s64 	%rd46, %rd2, %rd45;
	ld.global.f32 	%f58, [%rd46];
	mad.lo.s32 	%r33, %r38, %r19, %r2;
	mul.wide.s32 	%rd47, %r33, 4;
	add.s64 	%rd48, %rd1, %rd47;
	ld.global.f32 	%f59, [%rd48];
	fma.rn.f32 	%f67, %f58, %f59, %f67;
$L__BB0_12:
	cvta.to.global.u64 	%rd49, %rd6;
	mad.lo.s32 	%r34, %r19, %r1, %r2;
	mul.wide.s32 	%rd50, %r34, 4;
	add.s64 	%rd51, %rd49, %rd50;
	st.global.f32 	[%rd51], %f67;
	ret;

}
	// .globl	_Z11gemm_tilingPfS_S_ii
.visible .entry _Z11gemm_tilingPfS_S_ii(
	.param .u64 .ptr .align 1 _Z11gemm_tilingPfS_S_ii_param_0,
	.param .u64 .ptr .align 1 _Z11gemm_tilingPfS_S_ii_param_1,
	.param .u64 .ptr .align 1 _Z11gemm_tilingPfS_S_ii_param_2,
	.param .u32 _Z11gemm_tilingPfS_S_ii_param_3,
	.param .u32 _Z11gemm_tilingPfS_S_ii_param_4
)
{
	.reg .pred 	%p<3>;
	.reg .b32 	%r<40>;
	.reg .b32 	%f<105>;
	.reg .b64 	%rd<13>;
	// demoted variable
	.shared .align 4 .b8 _ZZ11gemm_tilingPfS_S_iiE2As[4096];
	// demoted variable
	.shared .align 4 .b8 _ZZ11gemm_tilingPfS_S_iiE2Bs[4096];
	ld.param.u64 	%rd3, [_Z11gemm_tilingPfS_S_ii_param_0];
	ld.param.u64 	%rd4, [_Z11gemm_tilingPfS_S_ii_param_1];
	ld.param.u64 	%rd5, [_Z11gemm_tilingPfS_S_ii_param_2];
	ld.param.u32 	%r20, [_Z11gemm_tilingPfS_S_ii_param_3];
	ld.param.u32 	%r21, [_Z11gemm_tilingPfS_S_ii_param_4];
	mov.u32 	%r22, %ctaid.x;
	mov.u32 	%r1, %ctaid.y;
	mov.u32 	%r2, %tid.x;
	mov.u32 	%r3, %tid.y;
	mul.lo.s32 	%r23, %r20, %r1;
	shl.b32 	%r39, %r23, 5;
	shl.b32 	%r5, %r22, 5;
	shl.b32 	%r6, %r21, 5;
	setp.lt.s32 	%p1, %r20, 1;
	mov.f32 	%f104, 0f00000000;
	@%p1 bra 	$L__BB1_3;
	shl.b32 	%r24, %r3, 7;
	mov.u32 	%r25, _ZZ11gemm_tilingPfS_S_iiE2As;
	add.s32 	%r7, %r25, %r24;
	shl.b32 	%r26, %r2, 2;
	add.s32 	%r8, %r7, %r26;
	shl.b32 	%r27, %r2, 7;
	mov.u32 	%r28, _ZZ11gemm_tilingPfS_S_iiE2Bs;
	add.s32 	%r29, %r28, %r27;
	shl.b32 	%r30, %r3, 2;
	add.s32 	%r9, %r29, %r30;
	mad.lo.s32 	%r10, %r2, -124, %r29;
	mad.lo.s32 	%r31, %r21, %r2, %r3;
	add.s32 	%r38, %r31, %r5;
	shl.b32 	%r32, %r1, 5;
	add.s32 	%r33, %r3, %r32;
	mad.lo.s32 	%r37, %r20, %r33, %r2;
	add.s32 	%r13, %r39, %r20;
	cvta.to.global.u64 	%rd1, %rd4;
	cvta.to.global.u64 	%rd2, %rd5;
	mov.f32 	%f104, 0f00000000;
$L__BB1_2:
	mul.wide.s32 	%rd6, %r38, 4;
	add.s64 	%rd7, %rd2, %rd6;
	mul.wide.s32 	%rd8, %r37, 4;
	add.s64 	%rd9, %rd1, %rd8;
	ld.global.f32 	%f6, [%rd9];
	st.shared.f32 	[%r8], %f6;
	ld.global.f32 	%f7, [%rd7];
	st.shared.f32 	[%r9], %f7;
	bar.sync 	0;
	ld.shared.f32 	%f8, [%r7];
	ld.shared.f32 	%f9, [%r10];
	fma.rn.f32 	%f10, %f8, %f9, %f104;
	ld.shared.f32 	%f11, [%r7+4];
	ld.shared.f32 	%f12, [%r10+128];
	fma.rn.f32 	%f13, %f11, %f12, %f10;
	ld.shared.f32 	%f14, [%r7+8];
	ld.shared.f32 	%f15, [%r10+256];
	fma.rn.f32 	%f16, %f14, %f15, %f13;
	ld.shared.f32 	%f17, [%r7+12];
	ld.shared.f32 	%f18, [%r10+384];
	fma.rn.f32 	%f19, %f17, %f18, %f16;
	ld.shared.f32 	%f20, [%r7+16];
	ld.shared.f32 	%f21, [%r10+512];
	fma.rn.f32 	%f22, %f20, %f21, %f19;
	ld.shared.f32 	%f23, [%r7+20];
	ld.shared.f32 	%f24, [%r10+640];
	fma.rn.f32 	%f25, %f23, %f24, %f22;
	ld.shared.f32 	%f26, [%r7+24];
	ld.shared.f32 	%f27, [%r10+768];
	fma.rn.f32 	%f28, %f26, %f27, %f25;
	ld.shared.f32 	%f29, [%r7+28];
	ld.shared.f32 	%f30, [%r10+896];
	fma.rn.f32 	%f31, %f29, %f30, %f28;
	ld.shared.f32 	%f32, [%r7+32];
	ld.shared.f32 	%f33, [%r10+1024];
	fma.rn.f32 	%f34, %f32, %f33, %f31;
	ld.shared.f32 	%f35, [%r7+36];
	ld.shared.f32 	%f36, [%r10+1152];
	fma.rn.f32 	%f37, %f35, %f36, %f34;
	ld.shared.f32 	%f38, [%r7+40];
	ld.shared.f32 	%f39, [%r10+1280];
	fma.rn.f32 	%f40, %f38, %f39, %f37;
	ld.shared.f32 	%f41, [%r7+44];
	ld.shared.f32 	%f42, [%r10+1408];
	fma.rn.f32 	%f43, %f41, %f42, %f40;
	ld.shared.f32 	%f44, [%r7+48];
	ld.shared.f32 	%f45, [%r10+1536];
	fma.rn.f32 	%f46, %f44, %f45, %f43;
	ld.shared.f32 	%f47, [%r7+52];
	ld.shared.f32 	%f48, [%r10+1664];
	fma.rn.f32 	%f49, %f47, %f48, %f46;
	ld.shared.f32 	%f50, [%r7+56];
	ld.shared.f32 	%f51, [%r10+1792];
	fma.rn.f32 	%f52, %f50, %f51, %f49;
	ld.shared.f32 	%f53, [%r7+60];
	ld.shared.f32 	%f54, [%r10+1920];
	fma.rn.f32 	%f55, %f53, %f54, %f52;
	ld.shared.f32 	%f56, [%r7+64];
	ld.shared.f32 	%f57, [%r10+2048];
	fma.rn.f32 	%f58, %f56, %f57, %f55;
	ld.shared.f32 	%f59, [%r7+68];
	ld.shared.f32 	%f60, [%r10+2176];
	fma.rn.f32 	%f61, %f59, %f60, %f58;
	ld.shared.f32 	%f62, [%r7+72];
	ld.shared.f32 	%f63, [%r10+2304];
	fma.rn.f32 	%f64, %f62, %f63, %f61;
	ld.shared.f32 	%f65, [%r7+76];
	ld.shared.f32 	%f66, [%r10+2432];
	fma.rn.f32 	%f67, %f65, %f66, %f64;
	ld.shared.f32 	%f68, [%r7+80];
	ld.shared.f32 	%f69, [%r10+2560];
	fma.rn.f32 	%f70, %f68, %f69, %f67;
	ld.shared.f32 	%f71, [%r7+84];
	ld.shared.f32 	%f72, [%r10+2688];
	fma.rn.f32 	%f73, %f71, %f72, %f70;
	ld.shared.f32 	%f74, [%r7+88];
	ld.shared.f32 	%f75, [%r10+2816];
	fma.rn.f32 	%f76, %f74, %f75, %f73;
	ld.shared.f32 	%f77, [%r7+92];
	ld.shared.f32 	%f78, [%r10+2944];
	fma.rn.f32 	%f79, %f77, %f78, %f76;
	ld.shared.f32 	%f80, [%r7+96];
	ld.shared.f32 	%f81, [%r10+3072];
	fma.rn.f32 	%f82, %f80, %f81, %f79;
	ld.shared.f32 	%f83, [%r7+100];
	ld.shared.f32 	%f84, [%r10+3200];
	fma.rn.f32 	%f85, %f83, %f84, %f82;
	ld.shared.f32 	%f86, [%r7+104];
	ld.shared.f32 	%f87, [%r10+3328];
	fma.rn.f32 	%f88, %f86, %f87, %f85;
	ld.shared.f32 	%f89, [%r7+108];
	ld.shared.f32 	%f90, [%r10+3456];
	fma.rn.f32 	%f91, %f89, %f90, %f88;
	ld.shared.f32 	%f92, [%r7+112];
	ld.shared.f32 	%f93, [%r10+3584];
	fma.rn.f32 	%f94, %f92, %f93, %f91;
	ld.shared.f32 	%f95, [%r7+116];
	ld.shared.f32 	%f96, [%r10+3712];
	fma.rn.f32 	%f97, %f95, %f96, %f94;
	ld.shared.f32 	%f98, [%r7+120];
	ld.shared.f32 	%f99, [%r10+3840];
	fma.rn.f32 	%f100, %f98, %f99, %f97;
	ld.shared.f32 	%f101, [%r7+124];
	ld.shared.f32 	%f102, [%r10+3968];
	fma.rn.f32 	%f104, %f101, %f102, %f100;
	bar.sync 	0;
	add.s32 	%r39, %r39, 32;
	add.s32 	%r38, %r38, %r6;
	add.s32 	%r37, %r37, 32;
	setp.lt.s32 	%p2, %r39, %r13;
	@%p2 bra 	$L__BB1_2;
$L__BB1_3:
	cvta.to.global.u64 	%rd10, %rd3;
	add.s32 	%r34, %r5, %r2;
	mad.lo.s32 	%r35, %r21, %r3, %r34;
	mad.lo.s32 	%r36, %r6, %r1, %r35;
	mul.wide.s32 	%rd11, %r36, 4;
	add.s64 	%rd12, %rd10, %rd11;
	st.global.f32 	[%rd12], %f104;
	ret;

}
	// .globl	_Z15gemm_coalescingPfS_S_ii
.visible .entry _Z15gemm_coalescingPfS_S_ii(
	.param .u64 .ptr .align 1 _Z15gemm_coalescingPfS_S_ii_param_0,
	.param .u64 .ptr .align 1 _Z15gemm_coalescingPfS_S_ii_param_1,
	.param .u64 .ptr .align 1 _Z15gemm_coalescingPfS_S_ii_param_2,
	.param .u32 _Z15gemm_coalescingPfS_S_ii_param_3,
	.param .u32 _Z15gemm_coalescingPfS_S_ii_param_4
)
{
	.reg .pred 	%p<3>;
	.reg .b32 	%r<39>;
	.reg .b32 	%f<105>;
	.reg .b64 	%rd<13>;
	// demoted variable
	.shared .align 4 .b8 _ZZ15gemm_coalescingPfS_S_iiE2As[4096];
	// demoted variable
	.shared .align 4 .b8 _ZZ15gemm_coalescingPfS_S_iiE2Bs[4096];
	ld.param.u64 	%rd3, [_Z15gemm_coalescingPfS_S_ii_param_0];
	ld.param.u64 	%rd4, [_Z15gemm_coalescingPfS_S_ii_param_1];
	ld.param.u64 	%rd5, [_Z15gemm_coalescingPfS_S_ii_param_2];
	ld.param.u32 	%r20, [_Z15gemm_coalescingPfS_S_ii_param_3];
	ld.param.u32 	%r21, [_Z15gemm_coalescingPfS_S_ii_param_4];
	mov.u32 	%r22, %ctaid.x;
	mov.u32 	%r1, %ctaid.y;
	mov.u32 	%r2, %tid.x;
	mov.u32 	%r3, %tid.y;
	mul.lo.s32 	%r23, %r20, %r1;
	shl.b32 	%r38, %r23, 5;
	shl.b32 	%r5, %r22, 5;
	shl.b32 	%r6, %r21, 5;
	setp.lt.s32 	%p1, %r20, 1;
	mov.f32 	%f104, 0f00000000;
	@%p1 bra 	$L__BB2_3;
	shl.b32 	%r24, %r3, 7;
	mov.u32 	%r25, _ZZ15gemm_coalescingPfS_S_iiE2As;
	add.s32 	%r7, %r25, %r24;
	shl.b32 	%r26, %r2, 2;
	add.s32 	%r8, %r7, %r26;
	shl.b32 	%r27, %r2, 7;
	mov.u32 	%r28, _ZZ15gemm_coalescingPfS_S_iiE2Bs;
	add.s32 	%r9, %r28, %r27;
	shl.b32 	%r29, %r3, 2;
	add.s32 	%r10, %r9, %r29;
	mad.lo.s32 	%r30, %r21, %r3, %r2;
	add.s32 	%r37, %r30, %r5;
	shl.b32 	%r31, %r1, 5;
	add.s32 	%r32, %r3, %r31;
	mad.lo.s32 	%r36, %r20, %r32, %r2;
	add.s32 	%r13, %r38, %r20;
	cvta.to.global.u64 	%rd1, %rd4;
	cvta.to.global.u64 	%rd2, %rd5;
	mov.f32 	%f104, 0f00000000;
$L__BB2_2:
	mul.wide.s32 	%rd6, %r37, 4;
	add.s64 	%rd7, %rd2, %rd6;
	mul.wide.s32 	%rd8, %r36, 4;
	add.s64 	%rd9, %rd1, %rd8;
	ld.global.f32 	%f6, [%rd9];
	st.shared.f32 	[%r8], %f6;
	ld.global.f32 	%f7, [%rd7];
	st.shared.f32 	[%r10], %f7;
	bar.sync 	0;
	ld.shared.f32 	%f8, [%r7];
	ld.shared.f32 	%f9, [%r9];
	fma.rn.f32 	%f10, %f8, %f9, %f104;
	ld.shared.f32 	%f11, [%r7+4];
	ld.shared.f32 	%f12, [%r9+4];
	fma.rn.f32 	%f13, %f11, %f12, %f10;
	ld.shared.f32 	%f14, [%r7+8];
	ld.shared.f32 	%f15, [%r9+8];
	fma.rn.f32 	%f16, %f14, %f15, %f13;
	ld.shared.f32 	%f17, [%r7+12];
	ld.shared.f32 	%f18, [%r9+12];
	fma.rn.f32 	%f19, %f17, %f18, %f16;
	ld.shared.f32 	%f20, [%r7+16];
	ld.shared.f32 	%f21, [%r9+16];
	fma.rn.f32 	%f22, %f20, %f21, %f19;
	ld.shared.f32 	%f23, [%r7+20];
	ld.shared.f32 	%f24, [%r9+20];
	fma.rn.f32 	%f25, %f23, %f24, %f22;
	ld.shared.f32 	%f26, [%r7+24];
	ld.shared.f32 	%f27, [%r9+24];
	fma.rn.f32 	%f28, %f26, %f27, %f25;
	ld.shared.f32 	%f29, [%r7+28];
	ld.shared.f32 	%f30, [%r9+28];
	fma.rn.f32 	%f31, %f29, %f30, %f28;
	ld.shared.f32 	%f32, [%r7+32];
	ld.shared.f32 	%f33, [%r9+32];
	fma.rn.f32 	%f34, %f32, %f33, %f31;
	ld.shared.f32 	%f35, [%r7+36];
	ld.shared.f32 	%f36, [%r9+36];
	fma.rn.f32 	%f37, %f35, %f36, %f34;
	ld.shared.f32 	%f38, [%r7+40];
	ld.shared.f32 	%f39, [%r9+40];
	fma.rn.f32 	%f40, %f38, %f39, %f37;
	ld.shared.f32 	%f41, [%r7+44];
	ld.shared.f32 	%f42, [%r9+44];
	fma.rn.f32 	%f43, %f41, %f42, %f40;
	ld.shared.f32 	%f44, [%r7+48];
	ld.shared.f32 	%f45, [%r9+48];
	fma.rn.f32 	%f46, %f44, %f45, %f43;
	ld.shared.f32 	%f47, [%r7+52];
	ld.shared.f32 	%f48, [%r9+52];
	fma.rn.f32 	%f49, %f47, %f48, %f46;
	ld.shared.f32 	%f50, [%r7+56];
	ld.shared.f32 	%f51, [%r9+56];
	fma.rn.f32 	%f52, %f50, %f51, %f49;
	ld.shared.f32 	%f53, [%r7+60];
	ld.shared.f32 	%f54, [%r9+60];
	fma.rn.f32 	%f55, %f53, %f54, %f52;
	ld.shared.f32 	%f56, [%r7+64];
	ld.shared.f32 	%f57, [%r9+64];
	fma.rn.f32 	%f58, %f56, %f57, %f55;
	ld.shared.f32 	%f59, [%r7+68];
	ld.shared.f32 	%f60, [%r9+68];
	fma.rn.f32 	%f61, %f59, %f60, %f58;
	ld.shared.f32 	%f62, [%r7+72];
	ld.shared.f32 	%f63, [%r9+72];
	fma.rn.f32 	%f64, %f62, %f63, %f61;
	ld.shared.f32 	%f65, [%r7+76];
	ld.shared.f32 	%f66, [%r9+76];
	fma.rn.f32 	%f67, %f65, %f66, %f64;
	ld.shared.f32 	%f68, [%r7+80];
	ld.shared.f32 	%f69, [%r9+80];
	fma.rn.f32 	%f70, %f68, %f69, %f67;
	ld.shared.f32 	%f71, [%r7+84];
	ld.shared.f32 	%f72, [%r9+84];
	fma.rn.f32 	%f73, %f71, %f72, %f70;
	ld.shared.f32 	%f74, [%r7+88];
	ld.shared.f32 	%f75, [%r9+88];
	fma.rn.f32 	%f76, %f74, %f75, %f73;
	ld.shared.f32 	%f77, [%r7+92];
	ld.shared.f32 	%f78, [%r9+92];
	fma.rn.f32 	%f79, %f77, %f78, %f76;
	ld.shared.f32 	%f80, [%r7+96];
	ld.shared.f32 	%f81, [%r9+96];
	fma.rn.f32 	%f82, %f80, %f81, %f79;
	ld.shared.f32 	%f83, [%r7+100];
	ld.shared.f32 	%f84, [%r9+100];
	fma.rn.f32 	%f85, %f83, %f84, %f82;
	ld.shared.f32 	%f86, [%r7+104];
	ld.shared.f32 	%f87, [%r9+104];
	fma.rn.f32 	%f88, %f86, %f87, %f85;
	ld.shared.f32 	%f89, [%r7+108];
	ld.shared.f32 	%f90, [%r9+108];
	fma.rn.f32 	%f91, %f89, %f90, %f88;
	ld.shared.f32 	%f92, [%r7+112];
	ld.shared.f32 	%f93, [%r9+112];
	fma.rn.f32 	%f94, %f92, %f93, %f91;
	ld.shared.f32 	%f95, [%r7+116];
	ld.shared.f32 	%f96, [%r9+116];
	fma.rn.f32 	%f97, %f95, %f96, %f94;
	ld.shared.f32 	%f98, [%r7+120];
	ld.shared.f32 	%f99, [%r9+120];
	fma.rn.f32 	%f100, %f98, %f99, %f97;
	ld.shared.f32 	%f101, [%r7+124];
	ld.shared.f32 	%f102, [%r9+124];
	fma.rn.f32 	%f104, %f101, %f102, %f100;
	bar.sync 	0;
	add.s32 	%r38, %r38, 32;
	add.s32 	%r37, %r37, %r6;
	add.s32 	%r36, %r36, 32;
	setp.lt.s32 	%p2, %r38, %r13;
	@%p2 bra 	$L__BB2_2;
$L__BB2_3:
	cvta.to.global.u64 	%rd10, %rd3;
	add.s32 	%r33, %r5, %r2;
	mad.lo.s32 	%r34, %r21, %r3, %r33;
	mad.lo.s32 	%r35, %r6, %r1, %r34;
	mul.wide.s32 	%rd11, %r35, 4;
	add.s64 	%rd12, %rd10, %rd11;
	st.global.f32 	[%rd12], %f104;
	ret;

}
	// .globl	_Z18gemm_nobankconlictPfS_S_ii
.visible .entry _Z18gemm_nobankconlictPfS_S_ii(
	.param .u64 .ptr .align 1 _Z18gemm_nobankconlictPfS_S_ii_param_0,
	.param .u64 .ptr .align 1 _Z18gemm_nobankconlictPfS_S_ii_param_1,
	.param .u64 .ptr .align 1 _Z18gemm_nobankconlictPfS_S_ii_param_2,
	.param .u32 _Z18gemm_nobankconlictPfS_S_ii_param_3,
	.param .u32 _Z18gemm_nobankconlictPfS_S_ii_param_4
)
{
	.reg .pred 	%p<3>;
	.reg .b32 	%r<37>;
	.reg .b32 	%f<105>;
	.reg .b64 	%rd<13>;
	// demoted variable
	.shared .align 4 .b8 _ZZ18gemm_nobankconlictPfS_S_iiE2As[4096];
	// demoted variable
	.shared .align 4 .b8 _ZZ18gemm_nobankconlictPfS_S_iiE2Bs[4096];
	ld.param.u64 	%rd3, [_Z18gemm_nobankconlictPfS_S_ii_param_0];
	ld.param.u64 	%rd4, [_Z18gemm_nobankconlictPfS_S_ii_param_1];
	ld.param.u64 	%rd5, [_Z18gemm_nobankconlictPfS_S_ii_param_2];
	ld.param.u32 	%r20, [_Z18gemm_nobankconlictPfS_S_ii_param_3];
	ld.param.u32 	%r21, [_Z18gemm_nobankconlictPfS_S_ii_param_4];
	mov.u32 	%r22, %ctaid.x;
	mov.u32 	%r1, %ctaid.y;
	mov.u32 	%r2, %tid.x;
	mov.u32 	%r3, %tid.y;
	mul.lo.s32 	%r23, %r20, %r1;
	shl.b32 	%r36, %r23, 5;
	shl.b32 	%r5, %r22, 5;
	shl.b32 	%r6, %r21, 5;
	setp.lt.s32 	%p1, %r20, 1;
	mov.f32 	%f104, 0f00000000;
	@%p1 bra 	$L__BB3_3;
	shl.b32 	%r24, %r3, 7;
	mov.u32 	%r25, _ZZ18gemm_nobankconlictPfS_S_iiE2As;
	add.s32 	%r7, %r25, %r24;
	shl.b32 	%r26, %r2, 2;
	add.s32 	%r8, %r7, %r26;
	mov.u32 	%r27, _ZZ18gemm_nobankconlictPfS_S_iiE2Bs;
	add.s32 	%r10, %r27, %r26;
	add.s32 	%r9, %r10, %r24;
	mad.lo.s32 	%r28, %r21, %r3, %r2;
	add.s32 	%r35, %r28, %r5;
	shl.b32 	%r29, %r1, 5;
	add.s32 	%r30, %r3, %r29;
	mad.lo.s32 	%r34, %r20, %r30, %r2;
	add.s32 	%r13, %r36, %r20;
	cvta.to.global.u64 	%rd1, %rd4;
	cvta.to.global.u64 	%rd2, %rd5;
	mov.f32 	%f104, 0f00000000;
$L__BB3_2:
	mul.wide.s32 	%rd6, %r35, 4;
	add.s64 	%rd7, %rd2, %rd6;
	mul.wide.s32 	%rd8, %r34, 4;
	add.s64 	%rd9, %rd1, %rd8;
	ld.global.f32 	%f6, [%rd9];
	st.shared.f32 	[%r8], %f6;
	ld.global.f32 	%f7, [%rd7];
	st.shared.f32 	[%r9], %f7;
	bar.sync 	0;
	ld.shared.f32 	%f8, [%r7];
	ld.shared.f32 	%f9, [%r10];
	fma.rn.f32 	%f10, %f8, %f9, %f104;
	ld.shared.f32 	%f11, [%r7+4];
	ld.shared.f32 	%f12, [%r10+128];
	fma.rn.f32 	%f13, %f11, %f12, %f10;
	ld.shared.f32 	%f14, [%r7+8];
	ld.shared.f32 	%f15, [%r10+256];
	fma.rn.f32 	%f16, %f14, %f15, %f13;
	ld.shared.f32 	%f17, [%r7+12];
	ld.shared.f32 	%f18, [%r10+384];
	fma.rn.f32 	%f19, %f17, %f18, %f16;
	ld.shared.f32 	%f20, [%r7+16];
	ld.shared.f32 	%f21, [%r10+512];
	fma.rn.f32 	%f22, %f20, %f21, %f19;
	ld.shared.f32 	%f23, [%r7+20];
	ld.shared.f32 	%f24, [%r10+640];
	fma.rn.f32 	%f25, %f23, %f24, %f22;
	ld.shared.f32 	%f26, [%r7+24];
	ld.shared.f32 	%f27, [%r10+768];
	fma.rn.f32 	%f28, %f26, %f27, %f25;
	ld.shared.f32 	%f29, [%r7+28];
	ld.shared.f32 	%f30, [%r10+896];
	fma.rn.f32 	%f31, %f29, %f30, %f28;
	ld.shared.f32 	%f32, [%r7+32];
	ld.shared.f32 	%f33, [%r10+1024];
	fma.rn.f32 	%f34, %f32, %f33, %f31;
	ld.shared.f32 	%f35, [%r7+36];
	ld.shared.f32 	%f36, [%r10+1152];
	fma.rn.f32 	%f37, %f35, %f36, %f34;
	ld.shared.f32 	%f38, [%r7+40];
	ld.shared.f32 	%f39, [%r10+1280];
	fma.rn.f32 	%f40, %f38, %f39, %f37;
	ld.shared.f32 	%f41, [%r7+44];
	ld.shared.f32 	%f42, [%r10+1408];
	fma.rn.f32 	%f43, %f41, %f42, %f40;
	ld.shared.f32 	%f44, [%r7+48];
	ld.shared.f32 	%f45, [%r10+1536];
	fma.rn.f32 	%f46, %f44, %f45, %f43;
	ld.shared.f32 	%f47, [%r7+52];
	ld.shared.f32 	%f48, [%r10+1664];
	fma.rn.f32 	%f49, %f47, %f48, %f46;
	ld.shared.f32 	%f50, [%r7+56];
	ld.shared.f32 	%f51, [%r10+1792];
	fma.rn.f32 	%f52, %f50, %f51, %f49;
	ld.shared.f32 	%f53, [%r7+60];
	ld.shared.f32 	%f54, [%r10+1920];
	fma.rn.f32 	%f55, %f53, %f54, %f52;
	ld.shared.f32 	%f56, [%r7+64];
	ld.shared.f32 	%f57, [%r10+2048];
	fma.rn.f32 	%f58, %f56, %f57, %f55;
	ld.shared.f32 	%f59, [%r7+68];
	ld.shared.f32 	%f60, [%r10+2176];
	fma.rn.f32 	%f61, %f59, %f60, %f58;
	ld.shared.f32 	%f62, [%r7+72];
	ld.shared.f32 	%f63, [%r10+2304];
	fma.rn.f32 	%f64, %f62, %f63, %f61;
	ld.shared.f32 	%f65, [%r7+76];
	ld.shared.f32 	%f66, [%r10+2432];
	fma.rn.f32 	%f67, %f65, %f66, %f64;
	ld.shared.f32 	%f68, [%r7+80];
	ld.shared.f32 	%f69, [%r10+2560];
	fma.rn.f32 	%f70, %f68, %f69, %f67;
	ld.shared.f32 	%f71, [%r7+84];
	ld.shared.f32 	%f72, [%r10+2688];
	fma.rn.f32 	%f73, %f71, %f72, %f70;
	ld.shared.f32 	%f74, [%r7+88];
	ld.shared.f32 	%f75, [%r10+2816];
	fma.rn.f32 	%f76, %f74, %f75, %f73;
	ld.shared.f32 	%f77, [%r7+92];
	ld.shared.f32 	%f78, [%r10+2944];
	fma.rn.f32 	%f79, %f77, %f78, %f76;
	ld.shared.f32 	%f80, [%r7+96];
	ld.shared.f32 	%f81, [%r10+3072];
	fma.rn.f32 	%f82, %f80, %f81, %f79;
	ld.shared.f32 	%f83, [%r7+100];
	ld.shared.f32 	%f84, [%r10+3200];
	fma.rn.f32 	%f85, %f83, %f84, %f82;
	ld.shared.f32 	%f86, [%r7+104];
	ld.shared.f32 	%f87, [%r10+3328];
	fma.rn.f32 	%f88, %f86, %f87, %f85;
	ld.shared.f32 	%f89, [%r7+108];
	ld.shared.f32 	%f90, [%r10+3456];
	fma.rn.f32 	%f91, %f89, %f90, %f88;
	ld.shared.f32 	%f92, [%r7+112];
	ld.shared.f32 	%f93, [%r10+3584];
	fma.rn.f32 	%f94, %f92, %f93, %f91;
	ld.shared.f32 	%f95, [%r7+116];
	ld.shared.f32 	%f96, [%r10+3712];
	fma.rn.f32 	%f97, %f95, %f96, %f94;
	ld.shared.f32 	%f98, [%r7+120];
	ld.shared.f32 	%f99, [%r10+3840];
	fma.rn.f32 	%f100, %f98, %f99, %f97;
	ld.shared.f32 	%f101, [%r7+124];
	ld.shared.f32 	%f102, [%r10+3968];
	fma.rn.f32 	%f104, %f101, %f102, %f100;
	bar.sync 	0;
	add.s32 	%r36, %r36, 32;
	add.s32 	%r35, %r35, %r6;
	add.s32 	%r34, %r34, 32;
	setp.lt.s32 	%p2, %r36, %r13;
	@%p2 bra 	$L__BB3_2;
$L__BB3_3:
	cvta.to.global.u64 	%rd10, %rd3;
	add.s32 	%r31, %r5, %r2;
	mad.lo.s32 	%r32, %r21, %r3, %r31;
	mad.lo.s32 	%r33, %r6, %r1, %r32;
	mul.wide.s32 	%rd11, %r33, 4;
	add.s64 	%rd12, %rd10, %rd11;
	st.global.f32 	[%rd12], %f104;
	ret;

}


// ===== COMPILED SASS (sm_100) =====

	.target	sm_100

	.elftype	@"ET_EXEC"


//--------------------- .note.nv.tkinfo           --------------------------
	.section	.note.nv.tkinfo,"",@"SHT_NOTE"
	.sectionflags	@"SHF_NOTE_NV_TKINFO"
	.tkinfo
        /*0018*/ 	.word	0x00000002
        /*0030*/ 	.string	""
        /*0030*/ 	.string	"ptxas"
        /*0030*/ 	.string	"Cuda compilation tools, release 13.0, V13.0.88"
        /*0030*/ 	.string	"Build cuda_13.0.r13.0/compiler.36424714_0"
        /*0030*/ 	.string	"-arch sm_100 -m 64 "



//--------------------- .note.nv.cuinfo           --------------------------
	.section	.note.nv.cuinfo,"",@"SHT_NOTE"
	.sectionflags	@"SHF_NOTE_NV_CUINFO"
        /*0018*/ 	.short	0x0002
        /*001a*/ 	.short	0x0064
        /*001c*/ 	.short	0x0082
	.zero		2


//--------------------- .nv.info                  --------------------------
	.section	.nv.info,"",@"SHT_CUDA_INFO"
	.align	4


	//----- nvinfo : EIATTR_REGCOUNT
	.align		4
        /*0000*/ 	.byte	0x04, 0x2f
        /*0002*/ 	.short	(.L_1 - .L_0)
	.align		4
.L_0:
        /*0004*/ 	.word	index@(_Z10gemm_naivePfS_S_ii)
        /*0008*/ 	.word	0x00000020


	//----- nvinfo : EIATTR_FRAME_SIZE
	.align		4
.L_1:
        /*000c*/ 	.byte	0x04, 0x11
        /*000e*/ 	.short	(.L_3 - .L_2)
	.align		4
.L_2:
        /*0010*/ 	.word	index@(_Z10gemm_naivePfS_S_ii)
        /*0014*/ 	.word	0x00000000


	//----- nvinfo : EIATTR_REGCOUNT
	.align		4
.L_3:
        /*0018*/ 	.byte	0x04, 0x2f
        /*001a*/ 	.short	(.L_5 - .L_4)
	.align		4
.L_4:
        /*001c*/ 	.word	index@(_Z11gemm_tilingPfS_S_ii)
        /*0020*/ 	.word	0x00000020


	//----- nvinfo : EIATTR_FRAME_SIZE
	.align		4
.L_5:
        /*0024*/ 	.byte	0x04, 0x11
        /*0026*/ 	.short	(.L_7 - .L_6)
	.align		4
.L_6:
        /*0028*/ 	.word	index@(_Z11gemm_tilingPfS_S_ii)
        /*002c*/ 	.word	0x00000000


	//----- nvinfo : EIATTR_REGCOUNT
	.align		4
.L_7:
        /*0030*/ 	.byte	0x04, 0x2f
        /*0032*/ 	.short	(.L_9 - .L_8)
	.align		4
.L_8:
        /*0034*/ 	.word	index@(_Z15gemm_coalescingPfS_S_ii)
        /*0038*/ 	.word	0x00000024


	//----- nvinfo : EIATTR_FRAME_SIZE
	.align		4
.L_9:
        /*003c*/ 	.byte	0x04, 0x11
        /*003e*/ 	.short	(.L_11 - .L_10)
	.align		4
.L_10:
        /*0040*/ 	.word	index@(_Z15gemm_coalescingPfS_S_ii)
        /*0044*/ 	.word	0x00000000


	//----- nvinfo : EIATTR_REGCOUNT
	.align		4
.L_11:
        /*0048*/ 	.byte	0x04, 0x2f
        /*004a*/ 	.short	(.L_13 - .L_12)
	.align		4
.L_12:
        /*004c*/ 	.word	index@(_Z18gemm_nobankconlictPfS_S_ii)
        /*0050*/ 	.word	0x00000020


	//----- nvinfo : EIATTR_FRAME_SIZE
	.align		4
.L_13:
        /*0054*/ 	.byte	0x04, 0x11
        /*0056*/ 	.short	(.L_15 - .L_14)
	.align		4
.L_14:
        /*0058*/ 	.word	index@(_Z18gemm_nobankconlictPfS_S_ii)
        /*005c*/ 	.word	0x00000000


	//----- nvinfo : EIATTR_MIN_STACK_SIZE
	.align		4
.L_15:
        /*0060*/ 	.byte	0x04, 0x12
        /*0062*/ 	.short	(.L_17 - .L_16)
	.align		4
.L_16:
        /*0064*/ 	.word	index@(_Z18gemm_nobankconlictPfS_S_ii)
        /*0068*/ 	.word	0x00000000


	//----- nvinfo : EIATTR_MIN_STACK_SIZE
	.align		4
.L_17:
        /*006c*/ 	.byte	0x04, 0x12
        /*006e*/ 	.short	(.L_19 - .L_18)
	.align		4
.L_18:
        /*0070*/ 	.word	index@(_Z15gemm_coalescingPfS_S_ii)
        /*0074*/ 	.word	0x00000000


	//----- nvinfo : EIATTR_MIN_STACK_SIZE
	.align		4
.L_19:
        /*0078*/ 	.byte	0x04, 0x12
        /*007a*/ 	.short	(.L_21 - .L_20)
	.align		4
.L_20:
        /*007c*/ 	.word	index@(_Z11gemm_tilingPfS_S_ii)
        /*0080*/ 	.word	0x00000000


	//----- nvinfo : EIATTR_MIN_STACK_SIZE
	.align		4
.L_21:
        /*0084*/ 	.byte	0x04, 0x12
        /*0086*/ 	.short	(.L_23 - .L_22)
	.align		4
.L_22:
        /*0088*/ 	.word	index@(_Z10gemm_naivePfS_S_ii)
        /*008c*/ 	.word	0x00000000
.L_23:


//--------------------- .nv.compat                --------------------------
	.section	.nv.compat,"",@"SHT_CUDA_COMPAT_INFO"
	.align	4
        /*0000*/ 	.byte	0x02, 0x09, 0x00, 0x00, 0x02, 0x02, 0x01, 0x00, 0x02, 0x05, 0x05, 0x00, 0x03, 0x07, 0x01, 0x01
        /*0010*/ 	.byte	0x02, 0x03, 0x00, 0x00, 0x02, 0x06, 0x01, 0x00, 0x04, 0x0b, 0x08, 0x00, 0x09, 0x00, 0x00, 0x00
        /*0020*/ 	.byte	0x00, 0x00, 0x00, 0x00


//--------------------- .nv.info._Z18gemm_nobankconlictPfS_S_ii --------------------------
	.section	.nv.info._Z18gemm_nobankconlictPfS_S_ii,"",@"SHT_CUDA_INFO"
	.sectionflags	@""
	.align	4


	//----- nvinfo : EIATTR_CUDA_API_VERSION
	.align		4
        /*0000*/ 	.byte	0x04, 0x37
        /*0002*/ 	.short	(.L_25 - .L_24)
.L_24:
        /*0004*/ 	.word	0x00000082


	//----- nvinfo : EIATTR_KPARAM_INFO
	.align		4
.L_25:
        /*0008*/ 	.byte	0x04, 0x17
        /*000a*/ 	.short	(.L_27 - .L_26)
.L_26:
        /*000c*/ 	.word	0x00000000
        /*0010*/ 	.short	0x0004
        /*0012*/ 	.short	0x001c
        /*0014*/ 	.byte	0x00, 0xf0, 0x11, 0x00


	//----- nvinfo : EIATTR_KPARAM_INFO
	.align		4
.L_27:
        /*0018*/ 	.byte	0x04, 0x17
        /*001a*/ 	.short	(.L_29 - .L_28)
.L_28:
        /*001c*/ 	.word	0x00000000
        /*0020*/ 	.short	0x0003
        /*0022*/ 	.short	0x0018
        /*0024*/ 	.byte	0x00, 0xf0, 0x11, 0x00


	//----- nvinfo : EIATTR_KPARAM_INFO
	.align		4
.L_29:
        /*0028*/ 	.byte	0x04, 0x17
        /*002a*/ 	.short	(.L_31 - .L_30)
.L_30:
        /*002c*/ 	.word	0x00000000
        /*0030*/ 	.short	0x0002
        /*0032*/ 	.short	0x0010
        /*0034*/ 	.byte	0x00, 0xf5, 0x21, 0x00


	//----- nvinfo : EIATTR_KPARAM_INFO
	.align		4
.L_31:
        /*0038*/ 	.byte	0x04, 0x17
        /*003a*/ 	.short	(.L_33 - .L_32)
.L_32:
        /*003c*/ 	.word	0x00000000
        /*0040*/ 	.short	0x0001
        /*0042*/ 	.short	0x0008
        /*0044*/ 	.byte	0x00, 0xf5, 0x21, 0x00


	//----- nvinfo : EIATTR_KPARAM_INFO
	.align		4
.L_33:
        /*0048*/ 	.byte	0x04, 0x17
        /*004a*/ 	.short	(.L_35 - .L_34)
.L_34:
        /*004c*/ 	.word	0x00000000
        /*0050*/ 	.short	0x0000
        /*0052*/ 	.short	0x0000
        /*0054*/ 	.byte	0x00, 0xf5, 0x21, 0x00


	//----- nvinfo : EIATTR_SPARSE_MMA_MASK
	.align		4
.L_35:
        /*0058*/ 	.byte	0x03, 0x50
        /*005a*/ 	.short	0x0000


	//----- nvinfo : EIATTR_MAXREG_COUNT
	.align		4
        /*005c*/ 	.byte	0x03, 0x1b
        /*005e*/ 	.short	0x00ff


	//----- nvinfo : EIATTR_NUM_BARRIERS
	.align		4
        /*0060*/ 	.byte	0x02, 0x4c
        /*0062*/ 	.byte	0x01
	.zero		1


	//----- nvinfo : EIATTR_MERCURY_ISA_VERSION
	.align		4
        /*0064*/ 	.byte	0x03, 0x5f
        /*0066*/ 	.short	0x0101


	//----- nvinfo : EIATTR_VRC_CTA_INIT_COUNT
	.align		4
        /*0068*/ 	.byte	0x02, 0x4a
	.zero		1
	.zero		1


	//----- nvinfo : EIATTR_EXIT_INSTR_OFFSETS
	.align		4
        /*006c*/ 	.byte	0x04, 0x1c
        /*006e*/ 	.short	(.L_37 - .L_36)


	//   ....[0]....
.L_36:
        /*0070*/ 	.word	0x00000790


	//----- nvinfo : EIATTR_CBANK_PARAM_SIZE
	.align		4
.L_37:
        /*0074*/ 	.byte	0x03, 0x19
        /*0076*/ 	.short	0x0020


	//----- nvinfo : EIATTR_PARAM_CBANK
	.align		4
        /*0078*/ 	.byte	0x04, 0x0a
        /*007a*/ 	.short	(.L_39 - .L_38)
	.align		4
.L_38:
        /*007c*/ 	.word	index@(.nv.constant0._Z18gemm_nobankconlictPfS_S_ii)
        /*0080*/ 	.short	0x0380
        /*0082*/ 	.short	0x0020


	//----- nvinfo : EIATTR_SW_WAR
	.align		4
.L_39:
        /*0084*/ 	.byte	0x04, 0x36
        /*0086*/ 	.short	(.L_41 - .L_40)
.L_40:
        /*0088*/ 	.word	0x00000008
.L_41:


//--------------------- .nv.info._Z15gemm_coalescingPfS_S_ii --------------------------
	.section	.nv.info._Z15gemm_coalescingPfS_S_ii,"",@"SHT_CUDA_INFO"
	.sectionflags	@""
	.align	4


	//----- nvinfo : EIATTR_CUDA_API_VERSION
	.align		4
        /*0000*/ 	.byte	0x04, 0x37
        /*0002*/ 	.short	(.L_43 - .L_42)
.L_42:
        /*0004*/ 	.word	0x00000082


	//----- nvinfo : EIATTR_KPARAM_INFO
	.align		4
.L_43:
        /*0008*/ 	.byte	0x04, 0x17
        /*000a*/ 	.short	(.L_45 - .L_44)
.L_44:
        /*000c*/ 	.word	0x00000000
        /*0010*/ 	.short	0x0004
        /*0012*/ 	.short	0x001c
        /*0014*/ 	.byte	0x00, 0xf0, 0x11, 0x00


	//----- nvinfo : EIATTR_KPARAM_INFO
	.align		4
.L_45:
        /*0018*/ 	.byte	0x04, 0x17
        /*001a*/ 	.short	(.L_47 - .L_46)
.L_46:
        /*001c*/ 	.word	0x00000000
        /*0020*/ 	.short	0x0003
        /*0022*/ 	.short	0x0018
        /*0024*/ 	.byte	0x00, 0xf0, 0x11, 0x00


	//----- nvinfo : EIATTR_KPARAM_INFO
	.align		4
.L_47:
        /*0028*/ 	.byte	0x04, 0x17
        /*002a*/ 	.short	(.L_49 - .L_48)
.L_48:
        /*002c*/ 	.word	0x00000000
        /*0030*/ 	.short	0x0002
        /*0032*/ 	.short	0x0010
        /*0034*/ 	.byte	0x00, 0xf5, 0x21, 0x00


	//----- nvinfo : EIATTR_KPARAM_INFO
	.align		4
.L_49:
        /*0038*/ 	.byte	0x04, 0x17
        /*003a*/ 	.short	(.L_51 - .L_50)
.L_50:
        /*003c*/ 	.word	0x00000000
        /*0040*/ 	.short	0x0001
        /*0042*/ 	.short	0x0008
        /*0044*/ 	.byte	0x00, 0xf5, 0x21, 0x00


	//----- nvinfo : EIATTR_KPARAM_INFO
	.align		4
.L_51:
        /*0048*/ 	.byte	0x04, 0x17
        /*004a*/ 	.short	(.L_53 - .L_52)
.L_52:
        /*004c*/ 	.word	0x00000000
        /*0050*/ 	.short	0x0000
        /*0052*/ 	.short	0x0000
        /*0054*/ 	.byte	0x00, 0xf5, 0x21, 0x00


	//----- nvinfo : EIATTR_SPARSE_MMA_MASK
	.align		4
.L_53:
        /*0058*/ 	.byte	0x03, 0x50
        /*005a*/ 	.short	0x0000


	//----- nvinfo : EIATTR_MAXREG_COUNT
	.align		4
        /*005c*/ 	.byte	0x03, 0x1b
        /*005e*/ 	.short	0x00ff


	//----- nvinfo : EIATTR_NUM_BARRIERS
	.align		4
        /*0060*/ 	.byte	0x02, 0x4c
        /*0062*/ 	.byte	0x01
	.zero		1


	//----- nvinfo : EIATTR_MERCURY_ISA_VERSION
	.align		4
        /*0064*/ 	.byte	0x03, 0x5f
        /*0066*/ 	.short	0x0101


	//----- nvinfo : EIATTR_VRC_CTA_INIT_COUNT
	.align		4
        /*0068*/ 	.byte	0x02, 0x4a
	.zero		1
	.zero		1


	//----- nvinfo : EIATTR_EXIT_INSTR_OFFSETS
	.align		4
        /*006c*/ 	.byte	0x04, 0x1c
        /*006e*/ 	.short	(.L_55 - .L_54)


	//   ....[0]....
.L_54:
        /*0070*/ 	.word	0x00000610


	//----- nvinfo : EIATTR_CBANK_PARAM_SIZE
	.align		4
.L_55:
        /*0074*/ 	.byte	0x03, 0x19
        /*0076*/ 	.short	0x0020


	//----- nvinfo : EIATTR_PARAM_CBANK
	.align		4
        /*0078*/ 	.byte	0x04, 0x0a
        /*007a*/ 	.short	(.L_57 - .L_56)
	.align		4
.L_56:
        /*007c*/ 	.word	index@(.nv.constant0._Z15gemm_coalescingPfS_S_ii)
        /*0080*/ 	.short	0x0380
        /*0082*/ 	.short	0x0020


	//----- nvinfo : EIATTR_SW_WAR
	.align		4
.L_57:
        /*0084*/ 	.byte	0x04, 0x36
        /*0086*/ 	.short	(.L_59 - .L_58)
.L_58:
        /*0088*/ 	.word	0x00000008
.L_59:


//--------------------- .nv.info._Z11gemm_tilingPfS_S_ii --------------------------
	.section	.nv.info._Z11gemm_tilingPfS_S_ii,"",@"SHT_CUDA_INFO"
	.sectionflags	@""
	.align	4


	//----- nvinfo : EIATTR_CUDA_API_VERSION
	.align		4
        /*0000*/ 	.byte	0x04, 0x37
        /*0002*/ 	.short	(.L_61 - .L_60)
.L_60:
        /*0004*/ 	.word	0x00000082


	//----- nvinfo : EIATTR_KPARAM_INFO
	.align		4
.L_61:
        /*0008*/ 	.byte	0x04, 0x17
        /*000a*/ 	.short	(.L_63 - .L_62)
.L_62:
        /*000c*/ 	.word	0x00000000
        /*0010*/ 	.short	0x0004
        /*0012*/ 	.short	0x001c
        /*0014*/ 	.byte	0x00, 0xf0, 0x11, 0x00


	//----- nvinfo : EIATTR_KPARAM_INFO
	.align		4
.L_63:
        /*0018*/ 	.byte	0x04, 0x17
        /*001a*/ 	.short	(.L_65 - .L_64)
.L_64:
        /*001c*/ 	.word	0x00000000
        /*0020*/ 	.short	0x0003
        /*0022*/ 	.short	0x0018
        /*0024*/ 	.byte	0x00, 0xf0, 0x11, 0x00


	//----- nvinfo : EIATTR_KPARAM_INFO
	.align		4
.L_65:
        /*0028*/ 	.byte	0x04, 0x17
        /*002a*/ 	.short	(.L_67 - .L_66)
.L_66:
        /*002c*/ 	.word	0x00000000
        /*0030*/ 	.short	0x0002
        /*0032*/ 	.short	0x0010
        /*0034*/ 	.byte	0x00, 0xf5, 0x21, 0x00


	//----- nvinfo : EIATTR_KPARAM_INFO
	.align		4
.L_67:
        /*0038*/ 	.byte	0x04, 0x17
        /*003a*/ 	.short	(.L_69 - .L_68)
.L_68:
        /*003c*/ 	.word	0x00000000
        /*0040*/ 	.short	0x0001
        /*0042*/ 	.short	0x0008
        /*0044*/ 	.byte	0x00, 0xf5, 0x21, 0x00


	//----- nvinfo : EIATTR_KPARAM_INFO
	.align		4
.L_69:
        /*0048*/ 	.byte	0x04, 0x17
        /*004a*/ 	.short	(.L_71 - .L_70)
.L_70:
        /*004c*/ 	.word	0x00000000
        /*0050*/ 	.short	0x0000
        /*0052*/ 	.short	0x0000
        /*0054*/ 	.byte	0x00, 0xf5, 0x21, 0x00


	//----- nvinfo : EIATTR_SPARSE_MMA_MASK
	.align		4
.L_71:
        /*0058*/ 	.byte	0x03, 0x50
        /*005a*/ 	.short	0x0000


	//----- nvinfo : EIATTR_MAXREG_COUNT
	.align		4
        /*005c*/ 	.byte	0x03, 0x1b
        /*005e*/ 	.short	0x00ff


	//----- nvinfo : EIATTR_NUM_BARRIERS
	.align		4
        /*0060*/ 	.byte	0x02, 0x4c
        /*0062*/ 	.byte	0x01
	.zero		1


	//----- nvinfo : EIATTR_MERCURY_ISA_VERSION
	.align		4
        /*0064*/ 	.byte	0x03, 0x5f
        /*0066*/ 	.short	0x0101


	//----- nvinfo : EIATTR_VRC_CTA_INIT_COUNT
	.align		4
        /*0068*/ 	.byte	0x02, 0x4a
	.zero		1
	.zero		1


	//----- nvinfo : EIATTR_EXIT_INSTR_OFFSETS
	.align		4
        /*006c*/ 	.byte	0x04, 0x1c
        /*006e*/ 	.short	(.L_73 - .L_72)


	//   ....[0]....
.L_72:
        /*0070*/ 	.word	0x000007a0


	//----- nvinfo : EIATTR_CBANK_PARAM_SIZE
	.align		4
.L_73:
        /*0074*/ 	.byte	0x03, 0x19
        /*0076*/ 	.short	0x0020


	//----- nvinfo : EIATTR_PARAM_CBANK
	.align		4
        /*0078*/ 	.byte	0x04, 0x0a
        /*007a*/ 	.short	(.L_75 - .L_74)
	.align		4
.L_74:
        /*007c*/ 	.word	index@(.nv.constant0._Z11gemm_tilingPfS_S_ii)
        /*0080*/ 	.short	0x0380
        /*0082*/ 	.short	0x0020


	//----- nvinfo : EIATTR_SW_WAR
	.align		4
.L_75:
        /*0084*/ 	.byte	0x04, 0x36
        /*0086*/ 	.short	(.L_77 - .L_76)
.L_76:
        /*0088*/ 	.word	0x00000008
.L_77:


//--------------------- .nv.info._Z10gemm_naivePfS_S_ii --------------------------
	.section	.nv.info._Z10gemm_naivePfS_S_ii,"",@"SHT_CUDA_INFO"
	.sectionflags	@""
	.align	4


	//----- nvinfo : EIATTR_CUDA_API_VERSION
	.align		4
        /*0000*/ 	.byte	0x04, 0x37
        /*0002*/ 	.short	(.L_79 - .L_78)
.L_78:
        /*0004*/ 	.word	0x00000082


	//----- nvinfo : EIATTR_KPARAM_INFO
	.align		4
.L_79:
        /*0008*/ 	.byte	0x04, 0x17
        /*000a*/ 	.short	(.L_81 - .L_80)
.L_80:
        /*000c*/ 	.word	0x00000000
        /*0010*/ 	.short	0x0004
        /*0012*/ 	.short	0x001c
        /*0014*/ 	.byte	0x00, 0xf0, 0x11, 0x00


	//----- nvinfo : EIATTR_KPARAM_INFO
	.align		4
.L_81:
        /*0018*/ 	.byte	0x04, 0x17
        /*001a*/ 	.short	(.L_83 - .L_82)
.L_82:
        /*001c*/ 	.word	0x00000000
        /*0020*/ 	.short	0x0003
        /*0022*/ 	.short	0x0018
        /*0024*/ 	.byte	0x00, 0xf0, 0x11, 0x00


	//----- nvinfo : EIATTR_KPARAM_INFO
	.align		4
.L_83:
        /*0028*/ 	.byte	0x04, 0x17
        /*002a*/ 	.short	(.L_85 - .L_84)
.L_84:
        /*002c*/ 	.word	0x00000000
        /*0030*/ 	.short	0x0002
        /*0032*/ 	.short	0x0010
        /*0034*/ 	.byte	0x00, 0xf5, 0x21, 0x00


	//----- nvinfo : EIATTR_KPARAM_INFO
	.align		4
.L_85:
        /*0038*/ 	.byte	0x04, 0x17
        /*003a*/ 	.short	(.L_87 - .L_86)
.L_86:
        /*003c*/ 	.word	0x00000000
        /*0040*/ 	.short	0x0001
        /*0042*/ 	.short	0x0008
        /*0044*/ 	.byte	0x00, 0xf5, 0x21, 0x00


	//----- nvinfo : EIATTR_KPARAM_INFO
	.align		4
.L_87:
        /*0048*/ 	.byte	0x04, 0x17
        /*004a*/ 	.short	(.L_89 - .L_88)
.L_88:
        /*004c*/ 	.word	0x00000000
        /*0050*/ 	.short	0x0000
        /*0052*/ 	.short	0x0000
        /*0054*/ 	.byte	0x00, 0xf5, 0x21, 0x00


	//----- nvinfo : EIATTR_SPARSE_MMA_MASK
	.align		4
.L_89:
        /*0058*/ 	.byte	0x03, 0x50
        /*005a*/ 	.short	0x0000


	//----- nvinfo : EIATTR_MAXREG_COUNT
	.align		4
        /*005c*/ 	.byte	0x03, 0x1b
        /*005e*/ 	.short	0x00ff


	//----- nvinfo : EIATTR_MERCURY_ISA_VERSION
	.align		4
        /*0060*/ 	.byte	0x03, 0x5f
        /*0062*/ 	.short	0x0101


	//----- nvinfo : EIATTR_VRC_CTA_INIT_COUNT
	.align		4
        /*0064*/ 	.byte	0x02, 0x4a
	.zero		1
	.zero		1


	//----- nvinfo : EIATTR_EXIT_INSTR_OFFSETS
	.align		4
        /*0068*/ 	.byte	0x04, 0x1c
        /*006a*/ 	.short	(.L_91 - .L_90)


	//   ....[0]....
.L_90:
        /*006c*/ 	.word	0x00000900


	//----- nvinfo : EIATTR_CBANK_PARAM_SIZE
	.align		4
.L_91:
        /*0070*/ 	.byte	0x03, 0x19
        /*0072*/ 	.short	0x0020


	//----- nvinfo : EIATTR_PARAM_CBANK
	.align		4
        /*0074*/ 	.byte	0x04, 0x0a
        /*0076*/ 	.short	(.L_93 - .L_92)
	.align		4
.L_92:
        /*0078*/ 	.word	index@(.nv.constant0._Z10gemm_naivePfS_S_ii)
        /*007c*/ 	.short	0x0380
        /*007e*/ 	.short	0x0020


	//----- nvinfo : EIATTR_SW_WAR
	.align		4
.L_93:
        /*0080*/ 	.byte	0x04, 0x36
        /*0082*/ 	.short	(.L_95 - .L_94)
.L_94:
        /*0084*/ 	.word	0x00000008
.L_95:


//--------------------- .nv.callgraph             --------------------------
	.section	.nv.callgraph,"",@"SHT_CUDA_CALLGRAPH"
	.align	4
	.sectionentsize	8
	.align		4
        /*0000*/ 	.word	0x00000000
	.align		4
        /*0004*/ 	.word	0xffffffff
	.align		4
        /*0008*/ 	.word	0x00000000
	.align		4
        /*000c*/ 	.word	0xfffffffe
	.align		4
        /*0010*/ 	.word	0x00000000
	.align		4
        /*0014*/ 	.word	0xfffffffd
	.align		4
        /*0018*/ 	.word	0x00000000
	.align		4
        /*001c*/ 	.word	0xfffffffc


//--------------------- .text._Z18gemm_nobankconlictPfS_S_ii --------------------------
	.section	.text._Z18gemm_nobankconlictPfS_S_ii,"ax",@progbits
	.align	128
        .global         _Z18gemm_nobankconlictPfS_S_ii
        .type           _Z18gemm_nobankconlictPfS_S_ii,@function
        .size           _Z18gemm_nobankconlictPfS_S_ii,(.L_x_15 - _Z18gemm_nobankconlictPfS_S_ii)
        .other          _Z18gemm_nobankconlictPfS_S_ii,@"STO_CUDA_ENTRY STV_DEFAULT"
_Z18gemm_nobankconlictPfS_S_ii:
.text._Z18gemm_nobankconlictPfS_S_ii:
[----:B------:R-:W-:Y:S01]  /*0000*/  LDC R1, c[0x0][0x37c] ;  /* 0x0000df00ff017b82 */ /* 0x000fe20000000800 */
[----:B------:R-:W0:Y:S01]  /*0010*/  LDCU.64 UR10, c[0x0][0x398] ;  /* 0x00007300ff0a77ac */ /* 0x000e220008000a00 */
[----:B------:R-:W1:Y:S01]  /*0020*/  S2R R5, SR_CTAID.X ;  /* 0x0000000000057919 */ /* 0x000e620000002500 */
[----:B------:R-:W-:Y:S01]  /*0030*/  HFMA2 R27, -RZ, RZ, 0, 0 ;  /* 0x00000000ff1b7431 */ /* 0x000fe200000001ff */
[----:B------:R-:W2:Y:S01]  /*0040*/  LDCU.64 UR8, c[0x0][0x358] ;  /* 0x00006b00ff0877ac */ /* 0x000ea20008000a00 */
[----:B------:R-:W3:Y:S01]  /*0050*/  S2R R0, SR_TID.X ;  /* 0x0000000000007919 */ /* 0x000ee20000002100 */
[----:B------:R-:W4:Y:S01]  /*0060*/  S2R R3, SR_TID.Y ;  /* 0x0000000000037919 */ /* 0x000f220000002200 */
[----:B------:R-:W1:Y:S01]  /*0070*/  S2R R2, SR_CTAID.Y ;  /* 0x0000000000027919 */ /* 0x000e620000002600 */
[----:B0-----:R-:W-:Y:S02]  /*0080*/  UISETP.GE.AND UP0, UPT, UR10, 0x1, UPT ;  /* 0x000000010a00788c */ /* 0x001fe4000bf06270 */
[----:B------:R-:W-:-:S07]  /*0090*/  USHF.L.U32 UR7, UR11, 0x5, URZ ;  /* 0x000000050b077899 */ /* 0x000fce00080006ff */
[----:B--2---:R-:W-:Y:S05]  /*00a0*/  BRA.U !UP0, `(.L_x_0) ;  /* 0x0000000508a07547 */ /* 0x004fea000b800000 */
[----:B------:R-:W0:Y:S01]  /*00b0*/  S2UR UR6, SR_CgaCtaId ;  /* 0x00000000000679c3 */ /* 0x000e220000008800 */
[----:B------:R-:W-:Y:S01]  /*00c0*/  UMOV UR4, 0x400 ;  /* 0x0000040000047882 */ /* 0x000fe20000000000 */
[C---:B-1----:R-:W-:Y:S01]  /*00d0*/  IMAD R21, R2.reuse, UR10, RZ ;  /* 0x0000000a02157c24 */ /* 0x042fe2000f8e02ff */
[----:B------:R-:W-:Y:S01]  /*00e0*/  UIADD3 UR5, UPT, UPT, UR4, 0x1000, URZ ;  /* 0x0000100004057890 */ /* 0x000fe2000fffe0ff */
[--C-:B---34-:R-:W-:Y:S01]  /*00f0*/  IMAD R4, R3, UR11, R0.reuse ;  /* 0x0000000b03047c24 */ /* 0x118fe2000f8e0200 */
[----:B------:R-:W-:Y:S02]  /*0100*/  LEA R9, R2, R3, 0x5 ;  /* 0x0000000302097211 */ /* 0x000fe400078e28ff */
[----:B------:R-:W-:Y:S01]  /*0110*/  SHF.L.U32 R21, R21, 0x5, RZ ;  /* 0x0000000515157819 */ /* 0x000fe200000006ff */
[----:B------:R-:W1:Y:S01]  /*0120*/  LDC.64 R24, c[0x0][0x390] ;  /* 0x0000e400ff187b82 */ /* 0x000e620000000a00 */
[----:B------:R-:W-:Y:S01]  /*0130*/  LEA R7, R5, R4, 0x5 ;  /* 0x0000000405077211 */ /* 0x000fe200078e28ff */
[----:B------:R-:W-:Y:S01]  /*0140*/  IMAD R6, R9, UR10, R0 ;  /* 0x0000000a09067c24 */ /* 0x000fe2000f8e0200 */
[----:B------:R-:W-:-:S02]  /*0150*/  MOV R27, RZ ;  /* 0x000000ff001b7202 */ /* 0x000fc40000000f00 */
[----:B------:R-:W-:-:S03]  /*0160*/  IADD3 R4, PT, PT, R21, UR10, RZ ;  /* 0x0000000a15047c10 */ /* 0x000fc6000fffe0ff */
[----:B------:R-:W2:Y:S01]  /*0170*/  LDC.64 R22, c[0x0][0x388] ;  /* 0x0000e200ff167b82 */ /* 0x000ea20000000a00 */
[----:B0-----:R-:W-:Y:S02]  /*0180*/  ULEA UR4, UR6, UR4, 0x18 ;  /* 0x0000000406047291 */ /* 0x001fe4000f8ec0ff */
[----:B------:R-:W-:-:S04]  /*0190*/  ULEA UR5, UR6, UR5, 0x18 ;  /* 0x0000000506057291 */ /* 0x000fc8000f8ec0ff */
[C---:B------:R-:W-:Y:S02]  /*01a0*/  LEA R19, R3.reuse, UR4, 0x7 ;  /* 0x0000000403137c11 */ /* 0x040fe4000f8e38ff */
[C---:B------:R-:W-:Y:S02]  /*01b0*/  LEA R18, R0.reuse, UR5, 0x2 ;  /* 0x0000000500127c11 */ /* 0x040fe4000f8e10ff */
[----:B------:R-:W-:Y:S02]  /*01c0*/  LEA R17, R0, R19, 0x2 ;  /* 0x0000001300117211 */ /* 0x000fe400078e10ff */
[----:B------:R-:W-:-:S07]  /*01d0*/  LEA R16, R3, R18, 0x7 ;  /* 0x0000001203107211 */ /* 0x000fce00078e38ff */
.L_x_1:
[----:B--2---:R-:W-:-:S04]  /*01e0*/  IMAD.WIDE R8, R6, 0x4, R22 ;  /* 0x0000000406087825 */ /* 0x004fc800078e0216 */
[----:B-1----:R-:W-:Y:S02]  /*01f0*/  IMAD.WIDE R10, R7, 0x4, R24 ;  /* 0x00000004070a7825 */ /* 0x002fe400078e0218 */
[----:B------:R-:W2:Y:S04]  /*0200*/  LDG.E R8, desc[UR8][R8.64] ;  /* 0x0000000808087981 */ /* 0x000ea8000c1e1900 */
[----:B------:R-:W3:Y:S01]  /*0210*/  LDG.E R11, desc[UR8][R10.64] ;  /* 0x000000080a0b7981 */ /* 0x000ee2000c1e1900 */
[----:B------:R-:W-:Y:S02]  /*0220*/  IADD3 R21, PT, PT, R21, 0x20, RZ ;  /* 0x0000002015157810 */ /* 0x000fe40007ffe0ff */
[----:B------:R-:W-:Y:S02]  /*0230*/  IADD3 R7, PT, PT, R7, UR7, RZ ;  /* 0x0000000707077c10 */ /* 0x000fe4000fffe0ff */
[----:B------:R-:W-:-:S02]  /*0240*/  ISETP.GE.AND P0, PT, R21, R4, PT ;  /* 0x000000041500720c */ /* 0x000fc40003f06270 */
[----:B------:R-:W-:Y:S01]  /*0250*/  IADD3 R6, PT, PT, R6, 0x20, RZ ;  /* 0x0000002006067810 */ /* 0x000fe20007ffe0ff */
[----:B--2---:R-:W-:Y:S04]  /*0260*/  STS [R17], R8 ;  /* 0x0000000811007388 */ /* 0x004fe80000000800 */
[----:B---3--:R-:W-:Y:S01]  /*0270*/  STS [R16], R11 ;  /* 0x0000000b10007388 */ /* 0x008fe20000000800 */
[----:B------:R-:W-:Y:S06]  /*0280*/  BAR.SYNC.DEFER_BLOCKING 0x0 ;  /* 0x0000000000007b1d */ /* 0x000fec0000010000 */
[----:B------:R-:W-:Y:S04]  /*0290*/  LDS R20, [R18] ;  /* 0x0000000012147984 */ /* 0x000fe80000000800 */
[----:B------:R-:W0:Y:S04]  /*02a0*/  LDS.128 R12, [R19] ;  /* 0x00000000130c7984 */ /* 0x000e280000000c00 */
[----:B------:R-:W1:Y:S04]  /*02b0*/  LDS R29, [R18+0x80] ;  /* 0x00008000121d7984 */ /* 0x000e680000000800 */
[----:B------:R-:W2:Y:S04]  /*02c0*/  LDS R26, [R18+0x100] ;  /* 0x00010000121a7984 */ /* 0x000ea80000000800 */
[----:B------:R-:W-:Y:S01]  /*02d0*/  LDS.128 R8, [R19+0x10] ;  /* 0x0000100013087984 */ /* 0x000fe20000000c00 */
[----:B0-----:R-:W-:-:S03]  /*02e0*/  FFMA R12, R12, R20, R27 ;  /* 0x000000140c0c7223 */ /* 0x001fc6000000001b */
[----:B------:R-:W-:Y:S01]  /*02f0*/  LDS R27, [R18+0x300] ;  /* 0x00030000121b7984 */ /* 0x000fe20000000800 */
[----:B-1----:R-:W-:-:S03]  /*0300*/  FFMA R29, R29, R13, R12 ;  /* 0x0000000d1d1d7223 */ /* 0x002fc6000000000c */
[----:B------:R-:W0:Y:S01]  /*0310*/  LDS R12, [R18+0x180] ;  /* 0x00018000120c7984 */ /* 0x000e220000000800 */
[----:B--2---:R-:W-:-:S03]  /*0320*/  FFMA R14, R26, R14, R29 ;  /* 0x0000000e1a0e7223 */ /* 0x004fc6000000001d */
[----:B------:R-:W1:Y:S04]  /*0330*/  LDS R13, [R18+0x200] ;  /* 0x00020000120d7984 */ /* 0x000e680000000800 */
[----:B------:R-:W2:Y:S01]  /*0340*/  LDS R29, [R18+0x280] ;  /* 0x00028000121d7984 */ /* 0x000ea20000000800 */
[----:B0-----:R-:W-:-:S04]  /*0350*/  FFMA R15, R12, R15, R14 ;  /* 0x0000000f0c0f7223 */ /* 0x001fc8000000000e */
[----:B-1----:R-:W-:Y:S02]  /*0360*/  FFMA R8, R8, R13, R15 ;  /* 0x0000000d08087223 */ /* 0x002fe4000000000f */
[----:B------:R-:W-:Y:S02]  /*0370*/  LDS.128 R12, [R19+0x20] ;  /* 0x00002000130c7984 */ /* 0x000fe40000000c00 */
[----:B--2---:R-:W-:Y:S02]  /*0380*/  FFMA R8, R29, R9, R8 ;  /* 0x000000091d087223 */ /* 0x004fe40000000008 */
[----:B------:R-:W0:Y:S02]  /*0390*/  LDS R29, [R18+0x380] ;  /* 0x00038000121d7984 */ /* 0x000e240000000800 */
[----:B------:R-:W-:Y:S02]  /*03a0*/  FFMA R8, R27, R10, R8 ;  /* 0x0000000a1b087223 */ /* 0x000fe40000000008 */
[----:B------:R-:W1:Y:S04]  /*03b0*/  LDS R9, [R18+0x400] ;  /* 0x0004000012097984 */ /* 0x000e680000000800 */
[----:B------:R-:W2:Y:S04]  /*03c0*/  LDS R10, [R18+0x480] ;  /* 0x00048000120a7984 */ /* 0x000ea80000000800 */
[----:B------:R-:W3:Y:S01]  /*03d0*/  LDS R27, [R18+0x500] ;  /* 0x00050000121b7984 */ /* 0x000ee20000000800 */
[----:B0-----:R-:W-:-:S04]  /*03e0*/  FFMA R11, R29, R11, R8 ;  /* 0x0000000b1d0b7223 */ /* 0x001fc80000000008 */
[----:B-1----:R-:W-:Y:S02]  /*03f0*/  FFMA R8, R12, R9, R11 ;  /* 0x000000090c087223 */ /* 0x002fe4000000000b */
[----:B------:R-:W0:Y:S02]  /*0400*/  LDS R12, [R18+0x580] ;  /* 0x00058000120c7984 */ /* 0x000e240000000800 */
[----:B--2---:R-:W-:Y:S02]  /*0410*/  FFMA R20, R10, R13, R8 ;  /* 0x0000000d0a147223 */ /* 0x004fe40000000008 */
[----:B------:R-:W-:Y:S02]  /*0420*/  LDS R13, [R18+0x600] ;  /* 0x00060000120d7984 */ /* 0x000fe40000000800 */
[----:B---3--:R-:W-:Y:S02]  /*0430*/  FFMA R29, R27, R14, R20 ;  /* 0x0000000e1b1d7223 */ /* 0x008fe40000000014 */
[----:B------:R-:W1:Y:S04]  /*0440*/  LDS.128 R8, [R19+0x30] ;  /* 0x0000300013087984 */ /* 0x000e680000000c00 */
[----:B------:R-:W2:Y:S04]  /*0450*/  LDS R14, [R18+0x680] ;  /* 0x00068000120e7984 */ /* 0x000ea80000000800 */
[----:B------:R-:W3:Y:S04]  /*0460*/  LDS R27, [R18+0x700] ;  /* 0x00070000121b7984 */ /* 0x000ee80000000800 */
[----:B------:R-:W-:Y:S01]  /*0470*/  LDS R20, [R18+0x980] ;  /* 0x0009800012147984 */ /* 0x000fe20000000800 */
        /* <DEDUP_REMOVED lines=8> */
[----:B------:R-:W3:Y:S01]  /*0500*/  LDS R27, [R18+0x900] ;  /* 0x00090000121b7984 */ /* 0x000ee20000000800 */
[----:B0-----:R-:W-:-:S04]  /*0510*/  FFMA R11, R8, R11, R29 ;  /* 0x0000000b080b7223 */ /* 0x001fc8000000001d */
[----:B-1----:R-:W-:-:S04]  /*0520*/  FFMA R12, R12, R9, R11 ;  /* 0x000000090c0c7223 */ /* 0x002fc8000000000b */
[----:B--2---:R-:W-:Y:S02]  /*0530*/  FFMA R10, R10, R13, R12 ;  /* 0x0000000d0a0a7223 */ /* 0x004fe4000000000c */
[----:B------:R-:W-:Y:S02]  /*0540*/  LDS R13, [R18+0xa00] ;  /* 0x000a0000120d7984 */ /* 0x000fe40000000800 */
[----:B---3--:R-:W-:Y:S02]  /*0550*/  FFMA R29, R27, R14, R10 ;  /* 0x0000000e1b1d7223 */ /* 0x008fe4000000000a */
[----:B------:R-:W0:Y:S02]  /*0560*/  LDS.128 R8, [R19+0x50] ;  /* 0x0000500013087984 */ /* 0x000e240000000c00 */
[----:B------:R-:W-:Y:S02]  /*0570*/  FFMA R15, R20, R15, R29 ;  /* 0x0000000f140f7223 */ /* 0x000fe4000000001d */
[----:B------:R-:W1:Y:S04]  /*0580*/  LDS R12, [R18+0xa80] ;  /* 0x000a8000120c7984 */ /* 0x000e680000000800 */
[----:B------:R-:W2:Y:S04]  /*0590*/  LDS R27, [R18+0xb00] ;  /* 0x000b0000121b7984 */ /* 0x000ea80000000800 */
[----:B------:R-:W3:Y:S01]  /*05a0*/  LDS R20, [R18+0xb80] ;  /* 0x000b800012147984 */ /* 0x000ee20000000800 */
[----:B0-----:R-:W-:-:S04]  /*05b0*/  FFMA R8, R8, R13, R15 ;  /* 0x0000000d08087223 */ /* 0x001fc8000000000f */
[----:B-1----:R-:W-:Y:S02]  /*05c0*/  FFMA R8, R12, R9, R8 ;  /* 0x000000090c087223 */ /* 0x002fe40000000008 */
[----:B------:R-:W-:Y:S02]  /*05d0*/  LDS R9, [R18+0xc00] ;  /* 0x000c000012097984 */ /* 0x000fe40000000800 */
[----:B--2---:R-:W-:Y:S02]  /*05e0*/  FFMA R29, R27, R10, R8 ;  /* 0x0000000a1b1d7223 */ /* 0x004fe40000000008 */
[----:B------:R-:W0:Y:S02]  /*05f0*/  LDS.128 R12, [R19+0x60] ;  /* 0x00006000130c7984 */ /* 0x000e240000000c00 */
[----:B---3--:R-:W-:Y:S02]  /*0600*/  FFMA R11, R20, R11, R29 ;  /* 0x0000000b140b7223 */ /* 0x008fe4000000001d */
[----:B------:R-:W1:Y:S04]  /*0610*/  LDS R8, [R18+0xc80] ;  /* 0x000c800012087984 */ /* 0x000e680000000800 */
[----:B------:R-:W2:Y:S04]  /*0620*/  LDS R27, [R18+0xd00] ;  /* 0x000d0000121b7984 */ /* 0x000ea80000000800 */
[----:B------:R-:W3:Y:S04]  /*0630*/  LDS R20, [R18+0xd80] ;  /* 0x000d800012147984 */ /* 0x000ee80000000800 */
[----:B------:R-:W-:Y:S01]  /*0640*/  LDS R29, [R18+0xe80] ;  /* 0x000e8000121d7984 */ /* 0x000fe20000000800 */
[----:B0-----:R-:W-:-:S04]  /*0650*/  FFMA R12, R12, R9, R11 ;  /* 0x000000090c0c7223 */ /* 0x001fc8000000000b */
[----:B-1----:R-:W-:Y:S02]  /*0660*/  FFMA R8, R8, R13, R12 ;  /* 0x0000000d08087223 */ /* 0x002fe4000000000c */
[----:B------:R-:W-:Y:S02]  /*0670*/  LDS R13, [R18+0xe00] ;  /* 0x000e0000120d7984 */ /* 0x000fe40000000800 */
[----:B--2---:R-:W-:Y:S02]  /*0680*/  FFMA R27, R27, R14, R8 ;  /* 0x0000000e1b1b7223 */ /* 0x004fe40000000008 */
[----:B------:R-:W0:Y:S02]  /*0690*/  LDS.128 R8, [R19+0x70] ;  /* 0x0000700013087984 */ /* 0x000e240000000c00 */
[----:B---3--:R-:W-:Y:S02]  /*06a0*/  FFMA R15, R20, R15, R27 ;  /* 0x0000000f140f7223 */ /* 0x008fe4000000001b */
[----:B------:R-:W1:Y:S04]  /*06b0*/  LDS R12, [R18+0xf00] ;  /* 0x000f0000120c7984 */ /* 0x000e680000000800 */
[----:B------:R-:W2:Y:S01]  /*06c0*/  LDS R27, [R18+0xf80] ;  /* 0x000f8000121b7984 */ /* 0x000ea20000000800 */
[----:B0-----:R-:W-:-:S04]  /*06d0*/  FFMA R8, R8, R13, R15 ;  /* 0x0000000d08087223 */ /* 0x001fc8000000000f */
[----:B------:R-:W-:-:S04]  /*06e0*/  FFMA R9, R29, R9, R8 ;  /* 0x000000091d097223 */ /* 0x000fc80000000008 */
[----:B-1----:R-:W-:-:S04]  /*06f0*/  FFMA R10, R12, R10, R9 ;  /* 0x0000000a0c0a7223 */ /* 0x002fc80000000009 */
[----:B--2---:R-:W-:Y:S01]  /*0700*/  FFMA R27, R27, R11, R10 ;  /* 0x0000000b1b1b7223 */ /* 0x004fe2000000000a */
[----:B------:R-:W-:Y:S06]  /*0710*/  BAR.SYNC.DEFER_BLOCKING 0x0 ;  /* 0x0000000000007b1d */ /* 0x000fec0000010000 */
[----:B------:R-:W-:Y:S05]  /*0720*/  @!P0 BRA `(.L_x_1) ;  /* 0xfffffff800ac8947 */ /* 0x000fea000383ffff */
.L_x_0:
[----:B------:R-:W0:Y:S01]  /*0730*/  LDC.64 R6, c[0x0][0x380] ;  /* 0x0000e000ff067b82 */ /* 0x000e220000000a00 */
[----:B-1-3--:R-:W-:-:S05]  /*0740*/  LEA R0, R5, R0, 0x5 ;  /* 0x0000000005007211 */ /* 0x00afca00078e28ff */
[----:B----4-:R-:W-:-:S04]  /*0750*/  IMAD R3, R3, UR11, R0 ;  /* 0x0000000b03037c24 */ /* 0x010fc8000f8e0200 */
[----:B------:R-:W-:-:S04]  /*0760*/  IMAD R3, R2, UR7, R3 ;  /* 0x0000000702037c24 */ /* 0x000fc8000f8e0203 */
[----:B0-----:R-:W-:-:S05]  /*0770*/  IMAD.WIDE R2, R3, 0x4, R6 ;  /* 0x0000000403027825 */ /* 0x001fca00078e0206 */
[----:B------:R-:W-:Y:S01]  /*0780*/  STG.E desc[UR8][R2.64], R27 ;  /* 0x0000001b02007986 */ /* 0x000fe2000c101908 */
[----:B------:R-:W-:Y:S05]  /*0790*/  EXIT ;  /* 0x000000000000794d */ /* 0x000fea0003800000 */
.L_x_2:
[----:B------:R-:W-:-:S00]  /*07a0*/  BRA `(.L_x_2) ;  /* 0xfffffffc00fc7947 */ /* 0x000fc0000383ffff */
[----:B------:R-:W-:-:S00]  /*07b0*/  NOP ;  /* 0x0000000000007918 */ /* 0x000fc00000000000 */
        /* <DEDUP_REMOVED lines=12> */
.L_x_15:


//--------------------- .text._Z15gemm_coalescingPfS_S_ii --------------------------
	.section	.text._Z15gemm_coalescingPfS_S_ii,"ax",@progbits
	.align	128
        .global         _Z15gemm_coalescingPfS_S_ii
        .type           _Z15gemm_coalescingPfS_S_ii,@function
        .size           _Z15gemm_coalescingPfS_S_ii,(.L_x_16 - _Z15gemm_coalescingPfS_S_ii)
        .other          _Z15gemm_coalescingPfS_S_ii,@"STO_CUDA_ENTRY STV_DEFAULT"
_Z15gemm_coalescingPfS_S_ii:
.text._Z15gemm_coalescingPfS_S_ii:
        /* <DEDUP_REMOVED lines=19> */
[----:B------:R-:W-:Y:S01]  /*0130*/  MOV R7, RZ ;  /* 0x000000ff00077202 */ /* 0x000fe20000000f00 */
[----:B------:R-:W-:Y:S01]  /*0140*/  IMAD R22, R22, UR10, R3 ;  /* 0x0000000a16167c24 */ /* 0x000fe2000f8e0203 */
[----:B------:R-:W-:-:S02]  /*0150*/  LEA R23, R20, R23, 0x5 ;  /* 0x0000001714177211 */ /* 0x000fc400078e28ff */
[----:B------:R-:W-:Y:S01]  /*0160*/  IADD3 R2, PT, PT, R27, UR10, RZ ;  /* 0x0000000a1b027c10 */ /* 0x000fe2000fffe0ff */
[----:B0-----:R-:W-:Y:S02]  /*0170*/  ULEA UR4, UR6, UR4, 0x18 ;  /* 0x0000000406047291 */ /* 0x001fe4000f8ec0ff */
[----:B------:R-:W-:-:S04]  /*0180*/  ULEA UR5, UR6, UR5, 0x18 ;  /* 0x0000000506057291 */ /* 0x000fc8000f8ec0ff */
[C---:B------:R-:W-:Y:S02]  /*0190*/  LEA R28, R0.reuse, UR4, 0x7 ;  /* 0x00000004001c7c11 */ /* 0x040fe4000f8e38ff */
[C---:B------:R-:W-:Y:S02]  /*01a0*/  LEA R25, R3.reuse, UR5, 0x7 ;  /* 0x0000000503197c11 */ /* 0x040fe4000f8e38ff */
[----:B------:R-:W-:Y:S02]  /*01b0*/  LEA R26, R3, R28, 0x2 ;  /* 0x0000001c031a7211 */ /* 0x000fe400078e10ff */
[----:B------:R-:W-:-:S07]  /*01c0*/  LEA R24, R0, R25, 0x2 ;  /* 0x0000001900187211 */ /* 0x000fce00078e10ff */
.L_x_4:
[----:B------:R-:W0:Y:S01]  /*01d0*/  LDC.64 R4, c[0x0][0x388] ;  /* 0x0000e200ff047b82 */ /* 0x000e220000000a00 */
[----:B-1----:R-:W-:-:S06]  /*01e0*/  IMAD.WIDE R32, R23, 0x4, R30 ;  /* 0x0000000417207825 */ /* 0x002fcc00078e021e */
[----:B------:R-:W2:Y:S01]  /*01f0*/  LDG.E R33, desc[UR8][R32.64] ;  /* 0x0000000820217981 */ /* 0x000ea2000c1e1900 */
[----:B0-----:R-:W-:-:S05]  /*0200*/  IMAD.WIDE R4, R22, 0x4, R4 ;  /* 0x0000000416047825 */ /* 0x001fca00078e0204 */
[----:B------:R-:W3:Y:S04]  /*0210*/  LDG.E R29, desc[UR8][R4.64] ;  /* 0x00000008041d7981 */ /* 0x000ee8000c1e1900 */
[----:B---3--:R-:W-:Y:S04]  /*0220*/  STS [R26], R29 ;  /* 0x0000001d1a007388 */ /* 0x008fe80000000800 */
[----:B--2---:R-:W-:Y:S01]  /*0230*/  STS [R24], R33 ;  /* 0x0000002118007388 */ /* 0x004fe20000000800 */
[----:B------:R-:W-:Y:S06]  /*0240*/  BAR.SYNC.DEFER_BLOCKING 0x0 ;  /* 0x0000000000007b1d */ /* 0x000fec0000010000 */
[----:B------:R-:W-:Y:S04]  /*0250*/  LDS.128 R12, [R28] ;  /* 0x000000001c0c7984 */ /* 0x000fe80000000c00 */
[----:B------:R-:W0:Y:S04]  /*0260*/  LDS.128 R16, [R25] ;  /* 0x0000000019107984 */ /* 0x000e280000000c00 */
[----:B------:R-:W-:Y:S01]  /*0270*/  LDS.128 R8, [R28+0x10] ;  /* 0x000010001c087984 */ /* 0x000fe20000000c00 */
[----:B0-----:R-:W-:-:S03]  /*0280*/  FFMA R12, R12, R16, R7 ;  /* 0x000000100c0c7223 */ /* 0x001fc60000000007 */
[----:B------:R-:W0:Y:S01]  /*0290*/  LDS.128 R4, [R25+0x10] ;  /* 0x0000100019047984 */ /* 0x000e220000000c00 */
[----:B------:R-:W-:-:S04]  /*02a0*/  FFMA R13, R13, R17, R12 ;  /* 0x000000110d0d7223 */ /* 0x000fc8000000000c */
[----:B------:R-:W-:-:S04]  /*02b0*/  FFMA R14, R14, R18, R13 ;  /* 0x000000120e0e7223 */ /* 0x000fc8000000000d */
[----:B------:R-:W-:Y:S02]  /*02c0*/  FFMA R15, R15, R19, R14 ;  /* 0x000000130f0f7223 */ /* 0x000fe4000000000e */
[----:B------:R-:W-:Y:S02]  /*02d0*/  LDS.128 R16, [R28+0x20] ;  /* 0x000020001c107984 */ /* 0x000fe40000000c00 */
[----:B0-----:R-:W-:Y:S02]  /*02e0*/  FFMA R4, R8, R4, R15 ;  /* 0x0000000408047223 */ /* 0x001fe4000000000f */
[----:B------:R-:W0:Y:S02]  /*02f0*/  LDS.128 R12, [R25+0x20] ;  /* 0x00002000190c7984 */ /* 0x000e240000000c00 */
        /* <DEDUP_REMOVED lines=30> */
[----:B------:R-:W-:Y:S01]  /*04e0*/  FFMA R13, R17, R13, R12 ;  /* 0x0000000d110d7223 */ /* 0x000fe2000000000c */
[----:B------:R-:W-:-:S03]  /*04f0*/  IADD3 R27, PT, PT, R27, 0x20, RZ ;  /* 0x000000201b1b7810 */ /* 0x000fc60007ffe0ff */
[----:B------:R-:W-:Y:S01]  /*0500*/  FFMA R14, R18, R14, R13 ;  /* 0x0000000e120e7223 */ /* 0x000fe2000000000d */
[----:B------:R-:W-:Y:S01]  /*0510*/  BAR.SYNC.DEFER_BLOCKING 0x0 ;  /* 0x0000000000007b1d */ /* 0x000fe20000010000 */
[----:B------:R-:W-:Y:S02]  /*0520*/  ISETP.GE.AND P0, PT, R27, R2, PT ;  /* 0x000000021b00720c */ /* 0x000fe40003f06270 */
[----:B------:R-:W-:Y:S01]  /*0530*/  FFMA R15, R19, R15, R14 ;  /* 0x0000000f130f7223 */ /* 0x000fe2000000000e */
[----:B------:R-:W-:Y:S02]  /*0540*/  IADD3 R23, PT, PT, R23, UR7, RZ ;  /* 0x0000000717177c10 */ /* 0x000fe4000fffe0ff */
[----:B------:R-:W-:Y:S01]  /*0550*/  IADD3 R22, PT, PT, R22, 0x20, RZ ;  /* 0x0000002016167810 */ /* 0x000fe20007ffe0ff */
[----:B0-----:R-:W-:-:S04]  /*0560*/  FFMA R4, R4, R8, R15 ;  /* 0x0000000804047223 */ /* 0x001fc8000000000f */
[----:B------:R-:W-:-:S04]  /*0570*/  FFMA R5, R5, R9, R4 ;  /* 0x0000000905057223 */ /* 0x000fc80000000004 */
[----:B------:R-:W-:-:S04]  /*0580*/  FFMA R6, R6, R10, R5 ;  /* 0x0000000a06067223 */ /* 0x000fc80000000005 */
[----:B------:R-:W-:Y:S01]  /*0590*/  FFMA R7, R7, R11, R6 ;  /* 0x0000000b07077223 */ /* 0x000fe20000000006 */
[----:B------:R-:W-:Y:S06]  /*05a0*/  @!P0 BRA `(.L_x_4) ;  /* 0xfffffffc00088947 */ /* 0x000fec000383ffff */
.L_x_3:
[----:B------:R-:W0:Y:S01]  /*05b0*/  LDC.64 R4, c[0x0][0x380] ;  /* 0x0000e000ff047b82 */ /* 0x000e220000000a00 */
[----:B-1-3--:R-:W-:-:S05]  /*05c0*/  LEA R3, R20, R3, 0x5 ;  /* 0x0000000314037211 */ /* 0x00afca00078e28ff */
[----:B----4-:R-:W-:-:S04]  /*05d0*/  IMAD R0, R0, UR11, R3 ;  /* 0x0000000b00007c24 */ /* 0x010fc8000f8e0203 */
[----:B------:R-:W-:-:S04]  /*05e0*/  IMAD R3, R21, UR7, R0 ;  /* 0x0000000715037c24 */ /* 0x000fc8000f8e0200 */
[----:B0-----:R-:W-:-:S05]  /*05f0*/  IMAD.WIDE R2, R3, 0x4, R4 ;  /* 0x0000000403027825 */ /* 0x001fca00078e0204 */
[----:B------:R-:W-:Y:S01]  /*0600*/  STG.E desc[UR8][R2.64], R7 ;  /* 0x0000000702007986 */ /* 0x000fe2000c101908 */
[----:B------:R-:W-:Y:S05]  /*0610*/  EXIT ;  /* 0x000000000000794d */ /* 0x000fea0003800000 */
.L_x_5:
        /* <DEDUP_REMOVED lines=14> */
.L_x_16:


//--------------------- .text._Z11gemm_tilingPfS_S_ii --------------------------
	.section	.text._Z11gemm_tilingPfS_S_ii,"ax",@progbits
	.align	128
        .global         _Z11gemm_tilingPfS_S_ii
        .type           _Z11gemm_tilingPfS_S_ii,@function
        .size           _Z11gemm_tilingPfS_S_ii,(.L_x_17 - _Z11gemm_tilingPfS_S_ii)
        .other          _Z11gemm_tilingPfS_S_ii,@"STO_CUDA_ENTRY STV_DEFAULT"
_Z11gemm_tilingPfS_S_ii:
.text._Z11gemm_tilingPfS_S_ii:
        /* <DEDUP_REMOVED lines=13> */
[----:B-1----:R-:W-:Y:S01]  /*00d0*/  IMAD R21, R2, UR10, RZ ;  /* 0x0000000a02157c24 */ /* 0x002fe2000f8e02ff */
[----:B------:R-:W-:Y:S01]  /*00e0*/  UIADD3 UR5, UPT, UPT, UR4, 0x1000, URZ ;  /* 0x0000100004057890 */ /* 0x000fe2000fffe0ff */
[----:B---34-:R-:W-:Y:S01]  /*00f0*/  IMAD R4, R0, UR11, R3 ;  /* 0x0000000b00047c24 */ /* 0x018fe2000f8e0203 */
        /* <DEDUP_REMOVED lines=12> */
[----:B------:R-:W-:Y:S01]  /*01c0*/  LEA R17, R3, R16, 0x2 ;  /* 0x0000001003117211 */ /* 0x000fe200078e10ff */
[C---:B------:R-:W-:Y:S01]  /*01d0*/  IMAD R16, R0.reuse, -0x7c, R16 ;  /* 0xffffff8400107824 */ /* 0x040fe200078e0210 */
[----:B------:R-:W-:-:S07]  /*01e0*/  LEA R18, R0, R19, 0x2 ;  /* 0x0000001300127211 */ /* 0x000fce00078e10ff */
.L_x_7:
        /* <DEDUP_REMOVED lines=85> */
.L_x_6:
[----:B------:R-:W0:Y:S01]  /*0740*/  LDC.64 R6, c[0x0][0x380] ;  /* 0x0000e000ff067b82 */ /* 0x000e220000000a00 */
[----:B-1-3--:R-:W-:-:S05]  /*0750*/  LEA R0, R5, R0, 0x5 ;  /* 0x0000000005007211 */ /* 0x00afca00078e28ff */
[----:B----4-:R-:W-:-:S04]  /*0760*/  IMAD R3, R3, UR11, R0 ;  /* 0x0000000b03037c24 */ /* 0x010fc8000f8e0200 */
[----:B------:R-:W-:-:S04]  /*0770*/  IMAD R3, R2, UR7, R3 ;  /* 0x0000000702037c24 */ /* 0x000fc8000f8e0203 */
[----:B0-----:R-:W-:-:S05]  /*0780*/  IMAD.WIDE R2, R3, 0x4, R6 ;  /* 0x0000000403027825 */ /* 0x001fca00078e0206 */
[----:B------:R-:W-:Y:S01]  /*0790*/  STG.E desc[UR8][R2.64], R27 ;  /* 0x0000001b02007986 */ /* 0x000fe2000c101908 */
[----:B------:R-:W-:Y:S05]  /*07a0*/  EXIT ;  /* 0x000000000000794d */ /* 0x000fea0003800000 */
.L_x_8:
        /* <DEDUP_REMOVED lines=13> */
.L_x_17:


//--------------------- .text._Z10gemm_naivePfS_S_ii --------------------------
	.section	.text._Z10gemm_naivePfS_S_ii,"ax",@progbits
	.align	128
        .global         _Z10gemm_naivePfS_S_ii
        .type           _Z10gemm_naivePfS_S_ii,@function
        .size           _Z10gemm_naivePfS_S_ii,(.L_x_18 - _Z10gemm_naivePfS_S_ii)
        .other          _Z10gemm_naivePfS_S_ii,@"STO_CUDA_ENTRY STV_DEFAULT"
_Z10gemm_naivePfS_S_ii:
.text._Z10gemm_naivePfS_S_ii:
[----:B------:R-:W-:Y:S01]  /*0000*/  LDC R1, c[0x0][0x37c] ;  /* 0x0000df00ff017b82 */ /* 0x000fe20000000800 */
[----:B------:R-:W0:Y:S01]  /*0010*/  S2R R0, SR_TID.Y ;  /* 0x0000000000007919 */ /* 0x000e220000002200 */
[----:B------:R-:W1:Y:S06]  /*0020*/  LDCU UR5, c[0x0][0x398] ;  /* 0x00007300ff0577ac */ /* 0x000e6c0008000800 */
[----:B------:R-:W0:Y:S01]  /*0030*/  LDC R3, c[0x0][0x364] ;  /* 0x0000d900ff037b82 */ /* 0x000e220000000800 */
[----:B------:R-:W-:Y:S01]  /*0040*/  HFMA2 R17, -RZ, RZ, 0, 0 ;  /* 0x00000000ff117431 */ /* 0x000fe200000001ff */
[----:B------:R-:W2:Y:S01]  /*0050*/  S2R R15, SR_TID.X ;  /* 0x00000000000f7919 */ /* 0x000ea20000002100 */
[----:B------:R-:W3:Y:S05]  /*0060*/  LDCU.64 UR8, c[0x0][0x358] ;  /* 0x00006b00ff0877ac */ /* 0x000eea0008000a00 */
[----:B------:R-:W-:Y:S08]  /*0070*/  S2UR UR4, SR_CTAID.X ;  /* 0x00000000000479c3 */ /* 0x000ff00000002500 */
[----:B------:R-:W0:Y:S01]  /*0080*/  S2UR UR6, SR_CTAID.Y ;  /* 0x00000000000679c3 */ /* 0x000e220000002600 */
[----:B-1----:R-:W-:-:S07]  /*0090*/  UISETP.GE.AND UP0, UPT, UR5, 0x1, UPT ;  /* 0x000000010500788c */ /* 0x002fce000bf06270 */
[----:B------:R-:W2:Y:S01]  /*00a0*/  LDC R2, c[0x0][0x360] ;  /* 0x0000d800ff027b82 */ /* 0x000ea20000000800 */
[----:B0-----:R-:W-:Y:S02]  /*00b0*/  IMAD R0, R3, UR6, R0 ;  /* 0x0000000603007c24 */ /* 0x001fe4000f8e0200 */
[----:B--2---:R-:W-:Y:S01]  /*00c0*/  IMAD R15, R2, UR4, R15 ;  /* 0x00000004020f7c24 */ /* 0x004fe2000f8e020f */
[----:B---3--:R-:W-:Y:S06]  /*00d0*/  BRA.U !UP0, `(.L_x_9) ;  /* 0x0000000508f47547 */ /* 0x008fec000b800000 */
[----:B------:R-:W-:Y:S02]  /*00e0*/  UISETP.GE.U32.AND UP1, UPT, UR5, 0x8, UPT ;  /* 0x000000080500788c */ /* 0x000fe4000bf26070 */
[----:B------:R-:W-:Y:S01]  /*00f0*/  IMAD R14, R0, UR5, RZ ;  /* 0x00000005000e7c24 */ /* 0x000fe2000f8e02ff */
[----:B------:R-:W-:Y:S01]  /*0100*/  ULOP3.LUT UR6, UR5, 0x7, URZ, 0xc0, !UPT ;  /* 0x0000000705067892 */ /* 0x000fe2000f8ec0ff */
[----:B------:R-:W-:Y:S01]  /*0110*/  MOV R17, RZ ;  /* 0x000000ff00117202 */ /* 0x000fe20000000f00 */
[----:B------:R-:W-:Y:S02]  /*0120*/  UMOV UR4, URZ ;  /* 0x000000ff00047c82 */ /* 0x000fe40008000000 */
[----:B------:R-:W-:Y:S02]  /*0130*/  UISETP.NE.AND UP0, UPT, UR6, URZ, UPT ;  /* 0x000000ff0600728c */ /* 0x000fe4000bf05270 */
[----:B------:R-:W-:Y:S09]  /*0140*/  BRA.U !UP1, `(.L_x_10) ;  /* 0x0000000109c47547 */ /* 0x000ff2000b800000 */
[----:B------:R-:W0:Y:S01]  /*0150*/  LDC.64 R2, c[0x0][0x388] ;  /* 0x0000e200ff027b82 */ /* 0x000e220000000a00 */
[----:B------:R-:W-:Y:S01]  /*0160*/  ULOP3.LUT UR4, UR5, 0x7ffffff8, URZ, 0xc0, !UPT ;  /* 0x7ffffff805047892 */ /* 0x000fe2000f8ec0ff */
[----:B------:R-:W-:Y:S02]  /*0170*/  MOV R17, RZ ;  /* 0x000000ff00117202 */ /* 0x000fe40000000f00 */
[----:B------:R-:W-:Y:S01]  /*0180*/  MOV R16, R15 ;  /* 0x0000000f00107202 */ /* 0x000fe20000000f00 */
[----:B------:R-:W-:Y:S01]  /*0190*/  UIADD3 UR7, UPT, UPT, -UR4, URZ, URZ ;  /* 0x000000ff04077290 */ /* 0x000fe2000fffe1ff */
[----:B0-----:R-:W-:-:S03]  /*01a0*/  IMAD.WIDE.U32 R2, R14, 0x4, R2 ;  /* 0x000000040e027825 */ /* 0x001fc600078e0002 */
[----:B------:R-:W-:-:S04]  /*01b0*/  IADD3 R4, P0, PT, R2, 0x10, RZ ;  /* 0x0000001002047810 */ /* 0x000fc80007f1e0ff */
[----:B------:R-:W-:-:S09]  /*01c0*/  IADD3.X R3, PT, PT, RZ, R3, RZ, P0, !PT ;  /* 0x00000003ff037210 */ /* 0x000fd200007fe4ff */
.L_x_11:
[----:B------:R-:W0:Y:S01]  /*01d0*/  LDC.64 R10, c[0x0][0x390] ;  /* 0x0000e400ff0a7b82 */ /* 0x000e220000000a00 */
[----:B------:R-:W-:-:S05]  /*01e0*/  MOV R2, R4 ;  /* 0x0000000400027202 */ /* 0x000fca0000000f00 */
[----:B------:R-:W2:Y:S02]  /*01f0*/  LDG.E R18, desc[UR8][R2.64+-0x10] ;  /* 0xfffff00802127981 */ /* 0x000ea4000c1e1900 */
[----:B------:R-:W1:Y:S02]  /*0200*/  LDC R19, c[0x0][0x39c] ;  /* 0x0000e700ff137b82 */ /* 0x000e640000000800 */
[----:B------:R-:W3:Y:S04]  /*0210*/  LDG.E R22, desc[UR8][R2.64+-0xc] ;  /* 0xfffff40802167981 */ /* 0x000ee8000c1e1900 */
[----:B------:R-:W4:Y:S04]  /*0220*/  LDG.E R23, desc[UR8][R2.64+-0x8] ;  /* 0xfffff80802177981 */ /* 0x000f28000c1e1900 */
[----:B------:R-:W5:Y:S04]  /*0230*/  LDG.E R25, desc[UR8][R2.64+-0x4] ;  /* 0xfffffc0802197981 */ /* 0x000f68000c1e1900 */
[----:B------:R-:W5:Y:S01]  /*0240*/  LDG.E R26, desc[UR8][R2.64] ;  /* 0x00000008021a7981 */ /* 0x000f62000c1e1900 */
[----:B0-----:R-:W-:-:S05]  /*0250*/  IMAD.WIDE R10, R16, 0x4, R10 ;  /* 0x00000004100a7825 */ /* 0x001fca00078e020a */
[----:B------:R0:W2:Y:S01]  /*0260*/  LDG.E R20, desc[UR8][R10.64] ;  /* 0x000000080a147981 */ /* 0x0000a2000c1e1900 */
[----:B-1----:R-:W-:-:S05]  /*0270*/  IMAD.WIDE R28, R19, 0x4, R10 ;  /* 0x00000004131c7825 */ /* 0x002fca00078e020a */
[----:B------:R-:W3:Y:S01]  /*0280*/  LDG.E R21, desc[UR8][R28.64] ;  /* 0x000000081c157981 */ /* 0x000ee2000c1e1900 */
[----:B------:R-:W-:-:S05]  /*0290*/  IMAD.WIDE R12, R19, 0x4, R28 ;  /* 0x00000004130c7825 */ /* 0x000fca00078e021c */
[----:B------:R1:W4:Y:S01]  /*02a0*/  LDG.E R24, desc[UR8][R12.64] ;  /* 0x000000080c187981 */ /* 0x000322000c1e1900 */
[----:B------:R-:W-:-:S03]  /*02b0*/  IMAD.WIDE R8, R19, 0x4, R12 ;  /* 0x0000000413087825 */ /* 0x000fc600078e020c */
[----:B------:R-:W5:Y:S01]  /*02c0*/  LDG.E R28, desc[UR8][R2.64+0x4] ;  /* 0x00000408021c7981 */ /* 0x000f62000c1e1900 */
[----:B------:R-:W-:-:S03]  /*02d0*/  IMAD.WIDE R4, R19, 0x4, R8 ;  /* 0x0000000413047825 */ /* 0x000fc600078e0208 */
[----:B------:R-:W5:Y:S04]  /*02e0*/  LDG.E R29, desc[UR8][R2.64+0x8] ;  /* 0x00000808021d7981 */ /* 0x000f68000c1e1900 */
[----:B------:R-:W5:Y:S01]  /*02f0*/  LDG.E R8, desc[UR8][R8.64] ;  /* 0x0000000808087981 */ /* 0x000f62000c1e1900 */
[----:B------:R-:W-:-:S03]  /*0300*/  IMAD.WIDE R6, R19, 0x4, R4 ;  /* 0x0000000413067825 */ /* 0x000fc600078e0204 */
[----:B------:R1:W5:Y:S01]  /*0310*/  LDG.E R5, desc[UR8][R4.64] ;  /* 0x0000000804057981 */ /* 0x000362000c1e1900 */
[----:B0-----:R-:W-:-:S03]  /*0320*/  IMAD.WIDE R10, R19, 0x4, R6 ;  /* 0x00000004130a7825 */ /* 0x001fc600078e0206 */
[----:B------:R-:W5:Y:S01]  /*0330*/  LDG.E R7, desc[UR8][R6.64] ;  /* 0x0000000806077981 */ /* 0x000f62000c1e1900 */
[----:B-1----:R-:W-:-:S03]  /*0340*/  IMAD.WIDE R12, R19, 0x4, R10 ;  /* 0x00000004130c7825 */ /* 0x002fc600078e020a */
[----:B------:R-:W5:Y:S04]  /*0350*/  LDG.E R27, desc[UR8][R10.64] ;  /* 0x000000080a1b7981 */ /* 0x000f68000c1e1900 */
[----:B------:R0:W5:Y:S04]  /*0360*/  LDG.E R9, desc[UR8][R2.64+0xc] ;  /* 0x00000c0802097981 */ /* 0x000168000c1e1900 */
[----:B------:R-:W5:Y:S01]  /*0370*/  LDG.E R12, desc[UR8][R12.64] ;  /* 0x000000080c0c7981 */ /* 0x000f62000c1e1900 */
[----:B------:R-:W-:-:S04]  /*0380*/  UIADD3 UR7, UPT, UPT, UR7, 0x8, URZ ;  /* 0x0000000807077890 */ /* 0x000fc8000fffe0ff */
[----:B------:R-:W-:Y:S01]  /*0390*/  UISETP.NE.AND UP1, UPT, UR7, URZ, UPT ;  /* 0x000000ff0700728c */ /* 0x000fe2000bf25270 */
[----:B------:R-:W-:Y:S02]  /*03a0*/  IADD3 R4, P0, PT, R2, 0x20, RZ ;  /* 0x0000002002047810 */ /* 0x000fe40007f1e0ff */
[----:B------:R-:W-:Y:S02]  /*03b0*/  LEA R16, R19, R16, 0x3 ;  /* 0x0000001013107211 */ /* 0x000fe400078e18ff */
[----:B0-----:R-:W-:Y:S01]  /*03c0*/  IADD3.X R3, PT, PT, RZ, R3, RZ, P0, !PT ;  /* 0x00000003ff037210 */ /* 0x001fe200007fe4ff */
[----:B--2---:R-:W-:-:S04]  /*03d0*/  FFMA R17, R18, R20, R17 ;  /* 0x0000001412117223 */ /* 0x004fc80000000011 */
[----:B---3--:R-:W-:-:S04]  /*03e0*/  FFMA R22, R22, R21, R17 ;  /* 0x0000001516167223 */ /* 0x008fc80000000011 */
[----:B----4-:R-:W-:-:S04]  /*03f0*/  FFMA R22, R23, R24, R22 ;  /* 0x0000001817167223 */ /* 0x010fc80000000016 */
[----:B-----5:R-:W-:-:S04]  /*0400*/  FFMA R25, R25, R8, R22 ;  /* 0x0000000819197223 */ /* 0x020fc80000000016 */
[----:B------:R-:W-:-:S04]  /*0410*/  FFMA R5, R26, R5, R25 ;  /* 0x000000051a057223 */ /* 0x000fc80000000019 */
[----:B------:R-:W-:-:S04]  /*0420*/  FFMA R28, R28, R7, R5 ;  /* 0x000000071c1c7223 */ /* 0x000fc80000000005 */
[----:B------:R-:W-:-:S04]  /*0430*/  FFMA R28, R29, R27, R28 ;  /* 0x0000001b1d1c7223 */ /* 0x000fc8000000001c */
[----:B------:R-:W-:Y:S01]  /*0440*/  FFMA R17, R9, R12, R28 ;  /* 0x0000000c09117223 */ /* 0x000fe2000000001c */
[----:B------:R-:W-:Y:S06]  /*0450*/  BRA.U UP1, `(.L_x_11) ;  /* 0xfffffffd015c7547 */ /* 0x000fec000b83ffff */
.L_x_10:
[----:B------:R-:W-:Y:S05]  /*0460*/  BRA.U !UP0, `(.L_x_9) ;  /* 0x0000000508107547 */ /* 0x000fea000b800000 */
[----:B------:R-:W-:Y:S02]  /*0470*/  UISETP.GE.U32.AND UP0, UPT, UR6, 0x4, UPT ;  /* 0x000000040600788c */ /* 0x000fe4000bf06070 */
[----:B------:R-:W-:-:S04]  /*0480*/  ULOP3.LUT UR7, UR5, 0x3, URZ, 0xc0, !UPT ;  /* 0x0000000305077892 */ /* 0x000fc8000f8ec0ff */
[----:B------:R-:W-:-:S03]  /*0490*/  UISETP.NE.AND UP1, UPT, UR7, URZ, UPT ;  /* 0x000000ff0700728c */ /* 0x000fc6000bf25270 */
[----:B------:R-:W-:Y:S08]  /*04a0*/  BRA.U !UP0, `(.L_x_12) ;  /* 0x0000000108707547 */ /* 0x000ff0000b800000 */
[----:B------:R-:W0:Y:S01]  /*04b0*/  LDC R13, c[0x0][0x39c] ;  /* 0x0000e700ff0d7b82 */ /* 0x000e220000000800 */
[----:B------:R-:W1:Y:S01]  /*04c0*/  LDCU.64 UR10, c[0x0][0x388] ;  /* 0x00007100ff0a77ac */ /* 0x000e620008000a00 */
[C---:B------:R-:W-:Y:S02]  /*04d0*/  IADD3 R3, PT, PT, R14.reuse, UR4, RZ ;  /* 0x000000040e037c10 */ /* 0x040fe4000fffe0ff */
[----:B------:R-:W-:-:S04]  /*04e0*/  IADD3 R10, P0, PT, R14, UR4, RZ ;  /* 0x000000040e0a7c10 */ /* 0x000fc8000ff1e0ff */
[----:B------:R-:W2:Y:S08]  /*04f0*/  LDC.64 R6, c[0x0][0x390] ;  /* 0x0000e400ff067b82 */ /* 0x000eb00000000a00 */
[----:B------:R-:W3:Y:S01]  /*0500*/  LDC.64 R4, c[0x0][0x388] ;  /* 0x0000e200ff047b82 */ /* 0x000ee20000000a00 */
[----:B0-----:R-:W-:-:S04]  /*0510*/  IMAD R9, R13, UR4, R15 ;  /* 0x000000040d097c24 */ /* 0x001fc8000f8e020f */
[----:B--2---:R-:W-:-:S04]  /*0520*/  IMAD.WIDE R6, R9, 0x4, R6 ;  /* 0x0000000409067825 */ /* 0x004fc800078e0206 */
[----:B------:R-:W-:Y:S02]  /*0530*/  IMAD.WIDE R8, R13, 0x4, R6 ;  /* 0x000000040d087825 */ /* 0x000fe400078e0206 */
[----:B------:R-:W2:Y:S02]  /*0540*/  LDG.E R6, desc[UR8][R6.64] ;  /* 0x0000000806067981 */ /* 0x000ea4000c1e1900 */
[----:B---3--:R-:W-:Y:S01]  /*0550*/  IMAD.WIDE.U32 R4, R3, 0x4, R4 ;  /* 0x0000000403047825 */ /* 0x008fe200078e0004 */
[----:B------:R-:W-:Y:S02]  /*0560*/  IADD3.X R3, PT, PT, RZ, RZ, RZ, P0, !PT ;  /* 0x000000ffff037210 */ /* 0x000fe400007fe4ff */
[----:B-1----:R-:W-:-:S03]  /*0570*/  LEA R2, P0, R10, UR10, 0x2 ;  /* 0x0000000a0a027c11 */ /* 0x002fc6000f8010ff */
[----:B------:R-:W2:Y:S01]  /*0580*/  LDG.E R4, desc[UR8][R4.64] ;  /* 0x0000000804047981 */ /* 0x000ea2000c1e1900 */
[----:B------:R-:W-:Y:S01]  /*0590*/  LEA.HI.X R3, R10, UR11, R3, 0x2, P0 ;  /* 0x0000000b0a037c11 */ /* 0x000fe200080f1403 */
[C---:B------:R-:W-:Y:S02]  /*05a0*/  IMAD.WIDE R10, R13.reuse, 0x4, R8 ;  /* 0x000000040d0a7825 */ /* 0x040fe400078e0208 */
[----:B------:R-:W3:Y:S04]  /*05b0*/  LDG.E R8, desc[UR8][R8.64] ;  /* 0x0000000808087981 */ /* 0x000ee8000c1e1900 */
[----:B------:R-:W3:Y:S01]  /*05c0*/  LDG.E R16, desc[UR8][R2.64+0x4] ;  /* 0x0000040802107981 */ /* 0x000ee2000c1e1900 */
[----:B------:R-:W-:-:S03]  /*05d0*/  IMAD.WIDE R12, R13, 0x4, R10 ;  /* 0x000000040d0c7825 */ /* 0x000fc600078e020a */
[----:B------:R-:W4:Y:S04]  /*05e0*/  LDG.E R18, desc[UR8][R10.64] ;  /* 0x000000080a127981 */ /* 0x000f28000c1e1900 */
[----:B------:R-:W4:Y:S04]  /*05f0*/  LDG.E R19, desc[UR8][R2.64+0x8] ;  /* 0x0000080802137981 */ /* 0x000f28000c1e1900 */
[----:B------:R-:W5:Y:S04]  /*0600*/  LDG.E R21, desc[UR8][R2.64+0xc] ;  /* 0x00000c0802157981 */ /* 0x000f68000c1e1900 */
[----:B------:R-:W5:Y:S01]  /*0610*/  LDG.E R12, desc[UR8][R12.64] ;  /* 0x000000080c0c7981 */ /* 0x000f62000c1e1900 */
[----:B------:R-:W-:Y:S01]  /*0620*/  UIADD3 UR4, UPT, UPT, UR4, 0x4, URZ ;  /* 0x0000000404047890 */ /* 0x000fe2000fffe0ff */
[----:B--2---:R-:W-:-:S04]  /*0630*/  FFMA R17, R4, R6, R17 ;  /* 0x0000000604117223 */ /* 0x004fc80000000011 */
[----:B---3--:R-:W-:-:S04]  /*0640*/  FFMA R16, R16, R8, R17 ;  /* 0x0000000810107223 */ /* 0x008fc80000000011 */
[----:B----4-:R-:W-:-:S04]  /*0650*/  FFMA R16, R19, R18, R16 ;  /* 0x0000001213107223 */ /* 0x010fc80000000010 */
[----:B-----5:R-:W-:-:S07]  /*0660*/  FFMA R17, R21, R12, R16 ;  /* 0x0000000c15117223 */ /* 0x020fce0000000010 */
.L_x_12:
[----:B------:R-:W-:Y:S05]  /*0670*/  BRA.U !UP1, `(.L_x_9) ;  /* 0x00000001098c7547 */ /* 0x000fea000b800000 */
[----:B------:R-:W-:Y:S02]  /*0680*/  UISETP.NE.AND UP0, UPT, UR7, 0x1, UPT ;  /* 0x000000010700788c */ /* 0x000fe4000bf05270 */
[----:B------:R-:W-:-:S04]  /*0690*/  ULOP3.LUT UR5, UR5, 0x1, URZ, 0xc0, !UPT ;  /* 0x0000000105057892 */ /* 0x000fc8000f8ec0ff */
[----:B------:R-:W-:-:S03]  /*06a0*/  UISETP.NE.U32.AND UP1, UPT, UR5, 0x1, UPT ;  /* 0x000000010500788c */ /* 0x000fc6000bf25070 */
        /* <DEDUP_REMOVED lines=9> */
[----:B---3--:R-:W-:Y:S01]  /*0740*/  IMAD.WIDE.U32 R2, R7, 0x4, R2 ;  /* 0x0000000407027825 */ /* 0x008fe200078e0002 */
[----:B------:R-:W-:Y:S02]  /*0750*/  IADD3.X R7, PT, PT, RZ, RZ, RZ, P0, !PT ;  /* 0x000000ffff077210 */ /* 0x000fe400007fe4ff */
[----:B-1----:R-:W-:Y:S01]  /*0760*/  LEA R6, P0, R10, UR6, 0x2 ;  /* 0x000000060a067c11 */ /* 0x002fe2000f8010ff */
[----:B------:R-:W-:Y:S02]  /*0770*/  IMAD.WIDE R8, R8, 0x4, R4 ;  /* 0x0000000408087825 */ /* 0x000fe400078e0204 */
[----:B------:R-:W2:Y:S01]  /*0780*/  LDG.E R2, desc[UR8][R2.64] ;  /* 0x0000000802027981 */ /* 0x000ea2000c1e1900 */
[----:B------:R-:W-:-:S03]  /*0790*/  LEA.HI.X R7, R10, UR7, R7, 0x2, P0 ;  /* 0x000000070a077c11 */ /* 0x000fc600080f1407 */
[----:B------:R-:W2:Y:S04]  /*07a0*/  LDG.E R4, desc[UR8][R4.64] ;  /* 0x0000000804047981 */ /* 0x000ea8000c1e1900 */
[----:B------:R-:W3:Y:S04]  /*07b0*/  LDG.E R6, desc[UR8][R6.64+0x4] ;  /* 0x0000040806067981 */ /* 0x000ee8000c1e1900 */
[----:B------:R-:W3:Y:S01]  /*07c0*/  LDG.E R8, desc[UR8][R8.64] ;  /* 0x0000000808087981 */ /* 0x000ee2000c1e1900 */
[----:B------:R-:W-:Y:S01]  /*07d0*/  UIADD3 UR4, UPT, UPT, UR4, 0x2, URZ ;  /* 0x0000000204047890 */ /* 0x000fe2000fffe0ff */
[----:B--2---:R-:W-:-:S04]  /*07e0*/  FFMA R17, R2, R4, R17 ;  /* 0x0000000402117223 */ /* 0x004fc80000000011 */
[----:B---3--:R-:W-:-:S07]  /*07f0*/  FFMA R17, R6, R8, R17 ;  /* 0x0000000806117223 */ /* 0x008fce0000000011 */
.L_x_13:
[----:B------:R-:W-:Y:S05]  /*0800*/  BRA.U UP1, `(.L_x_9) ;  /* 0x0000000101287547 */ /* 0x000fea000b800000 */
[----:B------:R-:W0:Y:S01]  /*0810*/  LDC R6, c[0x0][0x39c] ;  /* 0x0000e700ff067b82 */ /* 0x000e220000000800 */
[----:B------:R-:W-:-:S07]  /*0820*/  IADD3 R7, PT, PT, R14, UR4, RZ ;  /* 0x000000040e077c10 */ /* 0x000fce000fffe0ff */
[----:B------:R-:W1:Y:S08]  /*0830*/  LDC.64 R2, c[0x0][0x388] ;  /* 0x0000e200ff027b82 */ /* 0x000e700000000a00 */
[----:B------:R-:W2:Y:S01]  /*0840*/  LDC.64 R4, c[0x0][0x390] ;  /* 0x0000e400ff047b82 */ /* 0x000ea20000000a00 */
[----:B0-----:R-:W-:Y:S02]  /*0850*/  IMAD R9, R6, UR4, R15 ;  /* 0x0000000406097c24 */ /* 0x001fe4000f8e020f */
[----:B-1----:R-:W-:-:S06]  /*0860*/  IMAD.WIDE.U32 R2, R7, 0x4, R2 ;  /* 0x0000000407027825 */ /* 0x002fcc00078e0002 */
[----:B------:R-:W3:Y:S01]  /*0870*/  LDG.E R2, desc[UR8][R2.64] ;  /* 0x0000000802027981 */ /* 0x000ee2000c1e1900 */
[----:B--2---:R-:W-:-:S06]  /*0880*/  IMAD.WIDE R4, R9, 0x4, R4 ;  /* 0x0000000409047825 */ /* 0x004fcc00078e0204 */
[----:B------:R-:W3:Y:S02]  /*0890*/  LDG.E R4, desc[UR8][R4.64] ;  /* 0x0000000804047981 */ /* 0x000ee4000c1e1900 */
[----:B---3--:R-:W-:-:S07]  /*08a0*/  FFMA R17, R2, R4, R17 ;  /* 0x0000000402117223 */ /* 0x008fce0000000011 */
.L_x_9:
[----:B------:R-:W0:Y:S01]  /*08b0*/  LDC.64 R2, c[0x0][0x380] ;  /* 0x0000e000ff027b82 */ /* 0x000e220000000a00 */
[----:B------:R-:W1:Y:S02]  /*08c0*/  LDCU UR4, c[0x0][0x39c] ;  /* 0x00007380ff0477ac */ /* 0x000e640008000800 */
[----:B-1----:R-:W-:-:S04]  /*08d0*/  IMAD R15, R0, UR4, R15 ;  /* 0x00000004000f7c24 */ /* 0x002fc8000f8e020f */
[----:B0-----:R-:W-:-:S05]  /*08e0*/  IMAD.WIDE R2, R15, 0x4, R2 ;  /* 0x000000040f027825 */ /* 0x001fca00078e0202 */
[----:B------:R-:W-:Y:S01]  /*08f0*/  STG.E desc[UR8][R2.64], R17 ;  /* 0x0000001102007986 */ /* 0x000fe2000c101908 */
[----:B------:R-:W-:Y:S05]  /*0900*/  EXIT ;  /* 0x000000000000794d */ /* 0x000fea0003800000 */
.L_x_14:
        /* <DEDUP_REMOVED lines=15> */
.L_x_18:


//--------------------- .nv.shared._Z18gemm_nobankconlictPfS_S_ii --------------------------
	.section	.nv.shared._Z18gemm_nobankconlictPfS_S_ii,"aw",@nobits
	.sectionflags	@""
	.align	4
.nv.shared._Z18gemm_nobankconlictPfS_S_ii:
	.zero		9216


//--------------------- .nv.shared.reserved.0     --------------------------
	.section	.nv.shared.reserved.0,"aw",@nobits
	.weak		__nv_reservedSMEM_offset_0_alias
	.size		__nv_reservedSMEM_offset_0_alias, 0, 64
	.other		__nv_reservedSMEM_offset_0_alias,@"STO_CUDA_RESERVED_SHARED STV_DEFAULT"
__nv_reservedSMEM_offset_0_alias:
	.zero		0
	.zero		64


//--------------------- .nv.shared._Z15gemm_coalescingPfS_S_ii --------------------------
	.section	.nv.shared._Z15gemm_coalescingPfS_S_ii,"aw",@nobits
	.sectionflags	@""
	.align	4
.nv.shared._Z15gemm_coalescingPfS_S_ii:
	.zero		9216


//--------------------- .nv.shared._Z11gemm_tilingPfS_S_ii --------------------------
	.section	.nv.shared._Z11gemm_tilingPfS_S_ii,"aw",@nobits
	.sectionflags	@""
	.align	4
.nv.shared._Z11gemm_tilingPfS_S_ii:
	.zero		9216


//--------------------- .nv.constant0._Z18gemm_nobankconlictPfS_S_ii --------------------------
	.section	.nv.constant0._Z18gemm_nobankconlictPfS_S_ii,"a",@progbits
	.sectionflags	@""
	.align	4
.nv.constant0._Z18gemm_nobankconlictPfS_S_ii:
	.zero		928


//--------------------- .nv.constant0._Z15gemm_coalescingPfS_S_ii --------------------------
	.section	.nv.constant0._Z15gemm_coalescingPfS_S_ii,"a",@progbits
	.sectionflags	@""
	.align	4
.nv.constant0._Z15gemm_coalescingPfS_S_ii:
	.zero		928


//--------------------- .nv.constant0._Z11gemm_tilingPfS_S_ii --------------------------
	.section	.nv.constant0._Z11gemm_tilingPfS_S_ii,"a",@progbits
	.sectionflags	@""
	.align	4
.nv.constant0._Z11gemm_tilingPfS_S_ii:
	.zero		928


//--------------------- .nv.constant0._Z10gemm_naivePfS_S_ii --------------------------
	.section	.nv.constant0._Z10gemm_naivePfS_S_ii,"a",@progbits
	.sectionflags	@""
	.align	4
.nv.constant0._Z10gemm_naivePfS_S_ii:
	.zero		928


//--------------------- SYMBOLS --------------------------

	.type		.nv.reservedSmem.offset0,@object
	.size		.nv.reservedSmem.offset0,0x4
	.type		.nv.reservedSmem.cap,@object
	.size		.nv.reservedSmem.cap,0x4
